	.target	sm_90a

	.elftype	@"ET_EXEC"


//--------------------- .note.nv.tkinfo           --------------------------
	.section	.note.nv.tkinfo,"",@"SHT_NOTE"
	.sectionflags	@"SHF_NOTE_NV_TKINFO"
	.tkinfo
        /*0018*/ 	.word	0x00000002
        /*0030*/ 	.string	""
        /*0030*/ 	.string	"ptxas"
        /*0030*/ 	.string	"Cuda compilation tools, release 13.0, V13.0.88"
        /*0030*/ 	.string	"Build cuda_13.0.r13.0/compiler.36424714_0"
        /*0030*/ 	.string	"-v  -suppress-debug-info  -lineinfo  -arch sm_90a "



//--------------------- .note.nv.cuinfo           --------------------------
	.section	.note.nv.cuinfo,"",@"SHT_NOTE"
	.sectionflags	@"SHF_NOTE_NV_CUINFO"
        /*0018*/ 	.short	0x0002
        /*001a*/ 	.short	0x005a
        /*001c*/ 	.short	0x0082
	.zero		2


//--------------------- .nv.info                  --------------------------
	.section	.nv.info,"",@"SHT_CUDA_INFO"
	.align	4


	//----- nvinfo : EIATTR_REGCOUNT
	.align		4
        /*0000*/ 	.byte	0x04, 0x2f
        /*0002*/ 	.short	(.L_1 - .L_0)
	.align		4
.L_0:
        /*0004*/ 	.word	index@(gluon_wgmma)
        /*0008*/ 	.word	0x0000005a


	//----- nvinfo : EIATTR_FRAME_SIZE
	.align		4
.L_1:
        /*000c*/ 	.byte	0x04, 0x11
        /*000e*/ 	.short	(.L_3 - .L_2)
	.align		4
.L_2:
        /*0010*/ 	.word	index@(gluon_wgmma)
        /*0014*/ 	.word	0x00000000


	//----- nvinfo : EIATTR_MIN_STACK_SIZE
	.align		4
.L_3:
        /*0018*/ 	.byte	0x04, 0x12
        /*001a*/ 	.short	(.L_5 - .L_4)
	.align		4
.L_4:
        /*001c*/ 	.word	index@(gluon_wgmma)
        /*0020*/ 	.word	0x00000000
.L_5:


//--------------------- .nv.compat                --------------------------
	.section	.nv.compat,"",@"SHT_CUDA_COMPAT_INFO"
	.align	4
        /*0000*/ 	.byte	0x02, 0x09, 0x01, 0x00, 0x02, 0x02, 0x04, 0x00, 0x02, 0x05, 0x05, 0x00, 0x03, 0x07, 0x01, 0x01
        /*0010*/ 	.byte	0x02, 0x03, 0x03, 0x00, 0x02, 0x06, 0x01, 0x00, 0x04, 0x0b, 0x08, 0x00, 0x00, 0x00, 0x00, 0x00
        /*0020*/ 	.byte	0x00, 0x00, 0x00, 0x00


//--------------------- .nv.info.gluon_wgmma      --------------------------
	.section	.nv.info.gluon_wgmma,"",@"SHT_CUDA_INFO"
	.sectionflags	@""
	.align	4


	//----- nvinfo : EIATTR_CUDA_API_VERSION
	.align		4
        /*0000*/ 	.byte	0x04, 0x37
        /*0002*/ 	.short	(.L_7 - .L_6)
.L_6:
        /*0004*/ 	.word	0x00000082


	//----- nvinfo : EIATTR_KPARAM_INFO
	.align		4
.L_7:
        /*0008*/ 	.byte	0x04, 0x17
        /*000a*/ 	.short	(.L_9 - .L_8)
.L_8:
        /*000c*/ 	.word	0x00000000
        /*0010*/ 	.short	0x000a
        /*0012*/ 	.short	0x0048
        /*0014*/ 	.byte	0x00, 0xf4, 0x21, 0x00


	//----- nvinfo : EIATTR_KPARAM_INFO
	.align		4
.L_9:
        /*0018*/ 	.byte	0x04, 0x17
        /*001a*/ 	.short	(.L_11 - .L_10)
.L_10:
        /*001c*/ 	.word	0x00000000
        /*0020*/ 	.short	0x0009
        /*0022*/ 	.short	0x0040
        /*0024*/ 	.byte	0x00, 0xf4, 0x21, 0x00


	//----- nvinfo : EIATTR_KPARAM_INFO
	.align		4
.L_11:
        /*0028*/ 	.byte	0x04, 0x17
        /*002a*/ 	.short	(.L_13 - .L_12)
.L_12:
        /*002c*/ 	.word	0x00000000
        /*0030*/ 	.short	0x0008
        /*0032*/ 	.short	0x0038
        /*0034*/ 	.byte	0x00, 0xf0, 0x21, 0x00


	//----- nvinfo : EIATTR_KPARAM_INFO
	.align		4
.L_13:
        /*0038*/ 	.byte	0x04, 0x17
        /*003a*/ 	.short	(.L_15 - .L_14)
.L_14:
        /*003c*/ 	.word	0x00000000
        /*0040*/ 	.short	0x0007
        /*0042*/ 	.short	0x0030
        /*0044*/ 	.byte	0x00, 0xf0, 0x21, 0x00


	//----- nvinfo : EIATTR_KPARAM_INFO
	.align		4
.L_15:
        /*0048*/ 	.byte	0x04, 0x17
        /*004a*/ 	.short	(.L_17 - .L_16)
.L_16:
        /*004c*/ 	.word	0x00000000
        /*0050*/ 	.short	0x0006
        /*0052*/ 	.short	0x0028
        /*0054*/ 	.byte	0x00, 0xf0, 0x21, 0x00


	//----- nvinfo : EIATTR_KPARAM_INFO
	.align		4
.L_17:
        /*0058*/ 	.byte	0x04, 0x17
        /*005a*/ 	.short	(.L_19 - .L_18)
.L_18:
        /*005c*/ 	.word	0x00000000
        /*0060*/ 	.short	0x0005
        /*0062*/ 	.short	0x0020
        /*0064*/ 	.byte	0x00, 0xf0, 0x11, 0x00


	//----- nvinfo : EIATTR_KPARAM_INFO
	.align		4
.L_19:
        /*0068*/ 	.byte	0x04, 0x17
        /*006a*/ 	.short	(.L_21 - .L_20)
.L_20:
        /*006c*/ 	.word	0x00000000
        /*0070*/ 	.short	0x0004
        /*0072*/ 	.short	0x001c
        /*0074*/ 	.byte	0x00, 0xf0, 0x11, 0x00


	//----- nvinfo : EIATTR_KPARAM_INFO
	.align		4
.L_21:
        /*0078*/ 	.byte	0x04, 0x17
        /*007a*/ 	.short	(.L_23 - .L_22)
.L_22:
        /*007c*/ 	.word	0x00000000
        /*0080*/ 	.short	0x0003
        /*0082*/ 	.short	0x0018
        /*0084*/ 	.byte	0x00, 0xf0, 0x11, 0x00


	//----- nvinfo : EIATTR_KPARAM_INFO
	.align		4
.L_23:
        /*0088*/ 	.byte	0x04, 0x17
        /*008a*/ 	.short	(.L_25 - .L_24)
.L_24:
        /*008c*/ 	.word	0x00000000
        /*0090*/ 	.short	0x0002
        /*0092*/ 	.short	0x0010
        /*0094*/ 	.byte	0x00, 0xf4, 0x21, 0x00


	//----- nvinfo : EIATTR_KPARAM_INFO
	.align		4
.L_25:
        /*0098*/ 	.byte	0x04, 0x17
        /*009a*/ 	.short	(.L_27 - .L_26)
.L_26:
        /*009c*/ 	.word	0x00000000
        /*00a0*/ 	.short	0x0001
        /*00a2*/ 	.short	0x0008
        /*00a4*/ 	.byte	0x00, 0xf4, 0x21, 0x00


	//----- nvinfo : EIATTR_KPARAM_INFO
	.align		4
.L_27:
        /*00a8*/ 	.byte	0x04, 0x17
        /*00aa*/ 	.short	(.L_29 - .L_28)
.L_28:
        /*00ac*/ 	.word	0x00000000
        /*00b0*/ 	.short	0x0000
        /*00b2*/ 	.short	0x0000
        /*00b4*/ 	.byte	0x00, 0xf4, 0x21, 0x00


	//----- nvinfo : EIATTR_SPARSE_MMA_MASK
	.align		4
.L_29:
        /*00b8*/ 	.byte	0x03, 0x50
        /*00ba*/ 	.short	0x0000


	//----- nvinfo : EIATTR_MAXREG_COUNT
	.align		4
        /*00bc*/ 	.byte	0x03, 0x1b
        /*00be*/ 	.short	0x00ff


	//----- nvinfo : EIATTR_NUM_BARRIERS
	.align		4
        /*00c0*/ 	.byte	0x02, 0x4c
        /*00c2*/ 	.byte	0x01
	.zero		1


	//----- nvinfo : EIATTR_MERCURY_ISA_VERSION
	.align		4
        /*00c4*/ 	.byte	0x03, 0x5f
        /*00c6*/ 	.short	0x0101


	//----- nvinfo : EIATTR_INT_WARP_WIDE_INSTR_OFFSETS
	.align		4
        /*00c8*/ 	.byte	0x04, 0x31
        /*00ca*/ 	.short	(.L_31 - .L_30)


	//   ....[0]....
.L_30:
        /*00cc*/ 	.word	0x00001460


	//   ....[1]....
        /*00d0*/ 	.word	0x00001480


	//   ....[2]....
        /*00d4*/ 	.word	0x00001490


	//   ....[3]....
        /*00d8*/ 	.word	0x00001570


	//   ....[4]....
        /*00dc*/ 	.word	0x00001940


	//   ....[5]....
        /*00e0*/ 	.word	0x00001950


	//   ....[6]....
        /*00e4*/ 	.word	0x00001a00


	//   ....[7]....
        /*00e8*/ 	.word	0x00001a10


	//   ....[8]....
        /*00ec*/ 	.word	0x00002080


	//   ....[9]....
        /*00f0*/ 	.word	0x000020a0


	//----- nvinfo : EIATTR_COOP_GROUP_MASK_REGIDS
	.align		4
.L_31:
        /*00f4*/ 	.byte	0x04, 0x29
        /*00f6*/ 	.short	(.L_33 - .L_32)


	//   ....[0]....
.L_32:
        /*00f8*/ 	.word	0xffffffff


	//   ....[1]....
        /*00fc*/ 	.word	0xffffffff


	//   ....[2]....
        /*0100*/ 	.word	0xffffffff


	//----- nvinfo : EIATTR_COOP_GROUP_INSTR_OFFSETS
	.align		4
.L_33:
        /*0104*/ 	.byte	0x04, 0x28
        /*0106*/ 	.short	(.L_35 - .L_34)


	//   ....[0]....
.L_34:
        /*0108*/ 	.word	0x00000160


	//   ....[1]....
        /*010c*/ 	.word	0x00000700


	//   ....[2]....
        /*0110*/ 	.word	0x00000cf0


	//----- nvinfo : EIATTR_MBARRIER_INSTR_OFFSETS
	.align		4
.L_35:
        /*0114*/ 	.byte	0x04, 0x39
        /*0116*/ 	.short	(.L_37 - .L_36)


	//   ....[0]....
.L_36:
        /*0118*/ 	.word	0x000015d0
        /*011c*/ 	.word	0x000000ff
        /*0120*/ 	.word	0x0003c000
        /*0124*/ 	.short	0x0100
        /*0126*/ 	.byte	0x24
	.zero		1


	//   ....[1]....
        /*0128*/ 	.word	0x00001600
        /*012c*/ 	.word	0x000000ff
        /*0130*/ 	.word	0x0003c008
        /*0134*/ 	.short	0x0100
        /*0136*/ 	.byte	0x24
	.zero		1


	//   ....[2]....
        /*0138*/ 	.word	0x00001620
        /*013c*/ 	.word	0x000000ff
        /*0140*/ 	.word	0x0003c010
        /*0144*/ 	.short	0x0100
        /*0146*/ 	.byte	0x24
	.zero		1


	//   ....[3]....
        /*0148*/ 	.word	0x00001ab0
        /*014c*/ 	.word	0x000000ff
        /*0150*/ 	.word	0x0003c000
        /*0154*/ 	.short	0x010a
        /*0156*/ 	.byte	0x16
	.zero		1


	//   ....[4]....
        /*0158*/ 	.word	0x00001fe0
        /*015c*/ 	.word	0x000000ff
        /*0160*/ 	.word	0x0003c000
        /*0164*/ 	.short	0x0108
        /*0166*/ 	.byte	0x24
	.zero		1


	//   ....[5]....
        /*0168*/ 	.word	0x00002140
        /*016c*/ 	.word	0x000000ff
        /*0170*/ 	.word	0x0003c008
        /*0174*/ 	.short	0x0108
        /*0176*/ 	.byte	0x24
	.zero		1


	//   ....[6]....
        /*0178*/ 	.word	0x00002220
        /*017c*/ 	.word	0x000000ff
        /*0180*/ 	.word	0x0003c010
        /*0184*/ 	.short	0x0108
        /*0186*/ 	.byte	0x24
	.zero		1


	//   ....[7]....
        /*0188*/ 	.word	0x00002390
        /*018c*/ 	.word	0x000000ff
        /*0190*/ 	.word	0x0003c000
        /*0194*/ 	.short	0x010a
        /*0196*/ 	.byte	0x16
	.zero		1


	//----- nvinfo : EIATTR_NUM_MBARRIERS
	.align		4
.L_37:
        /*0198*/ 	.byte	0x03, 0x38
        /*019a*/ 	.short	0x0003


	//----- nvinfo : EIATTR_EXIT_INSTR_OFFSETS
	.align		4
        /*019c*/ 	.byte	0x04, 0x1c
        /*019e*/ 	.short	(.L_39 - .L_38)


	//   ....[0]....
.L_38:
        /*01a0*/ 	.word	0x00002380


	//----- nvinfo : EIATTR_REQNTID
	.align		4
.L_39:
        /*01a4*/ 	.byte	0x04, 0x10
        /*01a6*/ 	.short	(.L_41 - .L_40)
.L_40:
        /*01a8*/ 	.word	0x00000100
        /*01ac*/ 	.word	0x00000001
        /*01b0*/ 	.word	0x00000001


	//----- nvinfo : EIATTR_CRS_STACK_SIZE
	.align		4
.L_41:
        /*01b4*/ 	.byte	0x04, 0x1e
        /*01b6*/ 	.short	(.L_43 - .L_42)
.L_42:
        /*01b8*/ 	.word	0x00000000


	//----- nvinfo : EIATTR_CBANK_PARAM_SIZE
	.align		4
.L_43:
        /*01bc*/ 	.byte	0x03, 0x19
        /*01be*/ 	.short	0x0050


	//----- nvinfo : EIATTR_PARAM_CBANK
	.align		4
        /*01c0*/ 	.byte	0x04, 0x0a
        /*01c2*/ 	.short	(.L_45 - .L_44)
	.align		4
.L_44:
        /*01c4*/ 	.word	index@(.nv.constant0.gluon_wgmma)
        /*01c8*/ 	.short	0x0210
        /*01ca*/ 	.short	0x0050


	//----- nvinfo : EIATTR_SW_WAR
	.align		4
.L_45:
        /*01cc*/ 	.byte	0x04, 0x36
        /*01ce*/ 	.short	(.L_47 - .L_46)
.L_46:
        /*01d0*/ 	.word	0x00000008
.L_47:


//--------------------- .nv.callgraph             --------------------------
	.section	.nv.callgraph,"",@"SHT_CUDA_CALLGRAPH"
	.align	4
	.sectionentsize	8
	.align		4
        /*0000*/ 	.word	0x00000000
	.align		4
        /*0004*/ 	.word	0xffffffff
	.align		4
        /*0008*/ 	.word	0x00000000
	.align		4
        /*000c*/ 	.word	0xfffffffe
	.align		4
        /*0010*/ 	.word	0x00000000
	.align		4
        /*0014*/ 	.word	0xfffffffd
	.align		4
        /*0018*/ 	.word	0x00000000
	.align		4
        /*001c*/ 	.word	0xfffffffc


//--------------------- .text.gluon_wgmma         --------------------------
	.section	.text.gluon_wgmma,"ax",@progbits
	.align	128
        .global         gluon_wgmma
        .type           gluon_wgmma,@function
        .size           gluon_wgmma,(.L_x_52 - gluon_wgmma)
        .other          gluon_wgmma,@"STO_CUDA_ENTRY STV_DEFAULT"
gluon_wgmma:
.text.gluon_wgmma:
[----:B------:R-:W-:Y:S01]  /*0000*/  LDC R1, c[0x0][0x28] ;  /* 0x00000a00ff017b82 */ /* 0x000fe20000000800 */
[----:B------:R-:W1:Y:S07]  /*0010*/  S2R R0, SR_TID.X ;  /* 0x0000000000007919 */ /* 0x000e6e0000002100 */
[----:B------:R-:W2:Y:S01]  /*0020*/  S2UR UR4, SR_CgaCtaId ;  /* 0x00000000000479c3 */ /* 0x000ea20000008800 */
[----:B------:R-:W-:Y:S01]  /*0030*/  UMOV UR36, 0x400 ;  /* 0x0000040000247882 */ /* 0x000fe20000000000 */
[----:B------:R-:W-:Y:S01]  /*0040*/  ULDC UR6, c[0x0][0xc] ;  /* 0x0000030000067ab9 */ /* 0x000fe20000000800 */
[----:B------:R-:W-:Y:S01]  /*0050*/  ULDC.64 UR38, c[0x0][0x250] ;  /* 0x0000940000267ab9 */ /* 0x000fe20000000a00 */
[----:B------:R-:W-:Y:S01]  /*0060*/  UMOV UR55, URZ ;  /* 0x0000003f00377c82 */ /* 0x000fe20008000000 */
[----:B------:R-:W-:Y:S03]  /*0070*/  BSSY B0, `(.L_x_0) ;  /* 0x000001e000007945 */ /* 0x000fe60003800000 */
[----:B------:R-:W3:Y:S08]  /*0080*/  LDC R3, c[0x0][0x228] ;  /* 0x00008a00ff037b82 */ /* 0x000ef00000000800 */
[----:B------:R-:W4:Y:S08]  /*0090*/  LDC R10, c[0x0][0x230] ;  /* 0x00008c00ff0a7b82 */ /* 0x000f300000000800 */
[----:B------:R-:W-:Y:S01]  /*00a0*/  S2UR UR53, SR_CTAID.Y ;  /* 0x00000000003579c3 */ /* 0x000fe20000002600 */
[----:B--2---:R-:W-:-:S03]  /*00b0*/  ULEA UR36, UR4, UR36, 0x18 ;  /* 0x0000002404247291 */ /* 0x004fc6000f8ec03f */
[----:B------:R-:W-:Y:S01]  /*00c0*/  ULDC UR4, c[0x0][0x10] ;  /* 0x0000040000047ab9 */ /* 0x000fe20000000800 */
[----:B-1----:R-:W-:-:S03]  /*00d0*/  LOP3.LUT R2, R0, 0xff, RZ, 0xc0, !PT ;  /* 0x000000ff00027812 */ /* 0x002fc600078ec0ff */
[----:B------:R-:W1:Y:S01]  /*00e0*/  S2UR UR5, SR_CTAID.Z ;  /* 0x00000000000579c3 */ /* 0x000e620000002700 */
[----:B---3--:R-:W-:Y:S01]  /*00f0*/  VIADD R3, R3, 0xffffffff ;  /* 0xffffffff03037836 */ /* 0x008fe20000000000 */
[C---:B------:R-:W-:Y:S02]  /*0100*/  ISETP.GE.U32.AND P0, PT, R2.reuse, 0x20, PT ;  /* 0x000000200200780c */ /* 0x040fe40003f06070 */
[C---:B------:R-:W-:Y:S02]  /*0110*/  ISETP.NE.U32.AND P2, PT, R2.reuse, RZ, PT ;  /* 0x000000ff0200720c */ /* 0x040fe40003f45070 */
[----:B------:R-:W-:Y:S02]  /*0120*/  LEA R11, R2, UR36, 0x2 ;  /* 0x00000024020b7c11 */ /* 0x000fe4000f8e10ff */
[----:B------:R-:W2:Y:S01]  /*0130*/  S2UR UR54, SR_CTAID.X ;  /* 0x00000000003679c3 */ /* 0x000ea20000002500 */
[----:B----4-:R-:W-:-:S06]  /*0140*/  VIADD R8, R10, 0xffffffff ;  /* 0xffffffff0a087836 */ /* 0x010fcc0000000000 */
[----:B------:R3:W-:Y:S01]  /*0150*/  @!P0 STS [R11], RZ ;  /* 0x000000ff0b008388 */ /* 0x0007e20000000800 */
[----:B------:R-:W-:-:S03]  /*0160*/  NOP ;  /* 0x0000000000007918 */ /* 0x000fc60000000000 */
[----:B------:R3:W-:Y:S01]  /*0170*/  @!P2 STS [UR36+0x24], R3 ;  /* 0x00002403ff00a988 */ /* 0x0007e20008000824 */
[----:B-1----:R-:W-:-:S03]  /*0180*/  UIMAD UR4, UR5, UR4, UR53 ;  /* 0x00000004050472a4 */ /* 0x002fc6000f8e0235 */
[----:B------:R3:W-:Y:S01]  /*0190*/  @!P2 STS [UR36+0x20], R8 ;  /* 0x00002008ff00a988 */ /* 0x0007e20008000824 */
[----:B--2---:R-:W-:-:S04]  /*01a0*/  UIMAD UR4, UR4, UR6, UR54 ;  /* 0x00000006040472a4 */ /* 0x004fc8000f8e0236 */
[----:B------:R-:W-:-:S04]  /*01b0*/  UIMAD UR8, UR4, 0x180, URZ ;  /* 0x00000180040878a4 */ /* 0x000fc8000f8e023f */
[----:B------:R-:W-:-:S04]  /*01c0*/  UIADD3 UR4, UP0, UR8, UR38, URZ ;  /* 0x0000002608047290 */ /* 0x000fc8000ff1e03f */
[----:B------:R-:W-:Y:S01]  /*01d0*/  ULEA.HI.X.SX32 UR5, UR8, UR39, 0x1, UP0 ;  /* 0x0000002708057291 */ /* 0x000fe200080f0e3f */
[----:B---3--:R-:W-:Y:S11]  /*01e0*/  @P2 BRA `(.L_x_1) ;  /* 0x0000000000182947 */ /* 0x008ff60003800000 */
[----:B------:R-:W1:Y:S01]  /*01f0*/  LDS R4, [UR36+0x8] ;  /* 0x00000824ff047984 */ /* 0x000e620008000800 */
[----:B------:R-:W2:Y:S01]  /*0200*/  LDC.64 R6, c[0x0][0x210] ;  /* 0x00008400ff067b82 */ /* 0x000ea20000000a00 */
[----:B------:R-:W-:Y:S02]  /*0210*/  IMAD.MOV.U32 R5, RZ, RZ, 0x70 ;  /* 0x00000070ff057424 */ /* 0x000fe400078e00ff */
[----:B--2---:R2:W-:Y:S03]  /*0220*/  STS.64 [UR36], R6 ;  /* 0x00000006ff007988 */ /* 0x0045e60008000a24 */
[----:B-1----:R-:W-:-:S05]  /*0230*/  LOP3.LUT R4, R4, 0x10, R5, 0xd8, !PT ;  /* 0x0000001004047812 */ /* 0x002fca00078ed805 */
[----:B------:R2:W-:Y:S02]  /*0240*/  STS [UR36+0x8], R4 ;  /* 0x00000804ff007988 */ /* 0x0005e40008000824 */
.L_x_1:
[----:B------:R-:W-:Y:S05]  /*0250*/  BSYNC B0 ;  /* 0x0000000000007941 */ /* 0x000fea0003800000 */
.L_x_0:
[----:B------:R-:W-:Y:S04]  /*0260*/  BSSY B0, `(.L_x_2) ;  /* 0x000000a000007945 */ /* 0x000fe80003800000 */
[----:B------:R-:W-:Y:S05]  /*0270*/  @P2 BRA `(.L_x_3) ;  /* 0x0000000000202947 */ /* 0x000fea0003800000 */
[----:B--2---:R-:W1:Y:S01]  /*0280*/  LDS R4, [UR36+0x34] ;  /* 0x00003424ff047984 */ /* 0x004e620008000800 */
[----:B------:R-:W-:Y:S02]  /*0290*/  IMAD.MOV.U32 R5, RZ, RZ, 0x3f000000 ;  /* 0x3f000000ff057424 */ /* 0x000fe400078e00ff */
[----:B------:R-:W-:Y:S01]  /*02a0*/  @!P2 IMAD.MOV.U32 R6, RZ, RZ, 0xff ;  /* 0x000000ffff06a424 */ /* 0x000fe200078e00ff */
[----:B------:R-:W2:Y:S02]  /*02b0*/  @!P2 LDS R7, [UR36+0x38] ;  /* 0x00003824ff07a984 */ /* 0x000ea40008000800 */
[----:B-1----:R-:W-:Y:S02]  /*02c0*/  LOP3.LUT R4, R4, 0xff000000, R5, 0xb8, !PT ;  /* 0xff00000004047812 */ /* 0x002fe400078eb805 */
[----:B--2---:R-:W-:-:S03]  /*02d0*/  @!P2 LOP3.LUT R5, R7, 0xff, R6, 0xb8, !PT ;  /* 0x000000ff0705a812 */ /* 0x004fc600078eb806 */
[----:B------:R1:W-:Y:S04]  /*02e0*/  STS [UR36+0x34], R4 ;  /* 0x00003404ff007988 */ /* 0x0003e80008000824 */
[----:B------:R1:W-:Y:S02]  /*02f0*/  @!P2 STS [UR36+0x38], R5 ;  /* 0x00003805ff00a988 */ /* 0x0003e40008000824 */
.L_x_3:
[----:B------:R-:W-:Y:S05]  /*0300*/  BSYNC B0 ;  /* 0x0000000000007941 */ /* 0x000fea0003800000 */
.L_x_2:
[----:B------:R-:W-:Y:S04]  /*0310*/  BSSY B0, `(.L_x_4) ;  /* 0x000000e000007945 */ /* 0x000fe80003800000 */
[----:B------:R-:W-:Y:S05]  /*0320*/  @P2 BRA `(.L_x_5) ;  /* 0x0000000000302947 */ /* 0x000fea0003800000 */
[----:B-1----:R-:W1:Y:S01]  /*0330*/  LDS R5, [UR36+0x34] ;  /* 0x00003424ff057984 */ /* 0x002e620008000800 */
[----:B--2---:R-:W2:Y:S03]  /*0340*/  LDC.64 R6, c[0x0][0x238] ;  /* 0x00008e00ff067b82 */ /* 0x004ea60000000a00 */
[----:B------:R-:W3:Y:S01]  /*0350*/  LDS R4, [UR36+0x1c] ;  /* 0x00001c24ff047984 */ /* 0x000ee20008000800 */
[C---:B--2---:R-:W-:Y:S01]  /*0360*/  SHF.L.U64.HI R7, R6.reuse, 0x1, R7 ;  /* 0x0000000106077819 */ /* 0x044fe20000010207 */
[----:B------:R-:W-:-:S03]  /*0370*/  IMAD.SHL.U32 R6, R6, 0x2, RZ ;  /* 0x0000000206067824 */ /* 0x000fc600078e00ff */
[--C-:B------:R-:W-:Y:S02]  /*0380*/  SHF.R.U32.HI R9, RZ, 0x4, R7.reuse ;  /* 0x00000004ff097819 */ /* 0x100fe40000011607 */
[----:B------:R-:W-:-:S05]  /*0390*/  SHF.R.U64 R6, R6, 0x4, R7 ;  /* 0x0000000406067819 */ /* 0x000fca0000001207 */
[----:B------:R4:W-:Y:S01]  /*03a0*/  STS [UR36+0xc], R6 ;  /* 0x00000c06ff007988 */ /* 0x0009e20008000824 */
[----:B-1----:R-:W-:Y:S02]  /*03b0*/  LOP3.LUT R5, R5, 0x7, RZ, 0xb8, !PT ;  /* 0x0000000705057812 */ /* 0x002fe400078eb8ff */
[----:B---3--:R-:W-:-:S03]  /*03c0*/  LOP3.LUT R4, R4, 0xf, R9, 0xb8, !PT ;  /* 0x0000000f04047812 */ /* 0x008fc600078eb809 */
[----:B------:R4:W-:Y:S04]  /*03d0*/  STS [UR36+0x34], R5 ;  /* 0x00003405ff007988 */ /* 0x0009e80008000824 */
[----:B------:R4:W-:Y:S02]  /*03e0*/  STS [UR36+0x1c], R4 ;  /* 0x00001c04ff007988 */ /* 0x0009e40008000824 */
.L_x_5:
[----:B------:R-:W-:Y:S05]  /*03f0*/  BSYNC B0 ;  /* 0x0000000000007941 */ /* 0x000fea0003800000 */
.L_x_4:
[----:B------:R-:W-:Y:S04]  /*0400*/  BSSY B1, `(.L_x_6) ;  /* 0x000001a000017945 */ /* 0x000fe80003800000 */
[----:B------:R-:W-:Y:S04]  /*0410*/  BSSY B0, `(.L_x_7) ;  /* 0x0000015000007945 */ /* 0x000fe80003800000 */
[----:B------:R-:W-:Y:S05]  /*0420*/  @P2 BRA `(.L_x_8) ;  /* 0x0000000000202947 */ /* 0x000fea0003800000 */
[----:B-12-4-:R-:W1:Y:S02]  /*0430*/  LDS R4, [UR36+0x34] ;  /* 0x00003424ff047984 */ /* 0x016e640008000800 */
[----:B-1----:R-:W-:-:S05]  /*0440*/  LOP3.LUT R4, R4, 0x38, RZ, 0xb8, !PT ;  /* 0x0000003804047812 */ /* 0x002fca00078eb8ff */
[----:B------:R1:W-:Y:S01]  /*0450*/  STS [UR36+0x34], R4 ;  /* 0x00003404ff007988 */ /* 0x0003e20008000824 */
[----:B------:R-:W-:Y:S05]  /*0460*/  @P2 BRA `(.L_x_9) ;  /* 0x0000000000202947 */ /* 0x000fea0003800000 */
[----:B-1----:R-:W1:Y:S01]  /*0470*/  LDS R4, [UR36+0x8] ;  /* 0x00000824ff047984 */ /* 0x002e620008000800 */
[----:B------:R-:W-:-:S05]  /*0480*/  IMAD.MOV.U32 R5, RZ, RZ, 0x780 ;  /* 0x00000780ff057424 */ /* 0x000fca00078e00ff */
[----:B-1----:R-:W-:-:S05]  /*0490*/  LOP3.LUT R4, R4, 0x500, R5, 0xd8, !PT ;  /* 0x0000050004047812 */ /* 0x002fca00078ed805 */
[----:B------:R3:W-:Y:S02]  /*04a0*/  STS [UR36+0x8], R4 ;  /* 0x00000804ff007988 */ /* 0x0007e40008000824 */
.L_x_8:
[----:B------:R-:W-:Y:S05]  /*04b0*/  @P2 BRA `(.L_x_10) ;  /* 0x0000000000282947 */ /* 0x000fea0003800000 */
[----:B-1234-:R-:W1:Y:S02]  /*04c0*/  LDS R4, [UR36+0x8] ;  /* 0x00000824ff047984 */ /* 0x01ee640008000800 */
[----:B-1----:R-:W-:-:S05]  /*04d0*/  LOP3.LUT R4, R4, 0x1800, RZ, 0xb8, !PT ;  /* 0x0000180004047812 */ /* 0x002fca00078eb8ff */
[----:B------:R2:W-:Y:S02]  /*04e0*/  STS [UR36+0x8], R4 ;  /* 0x00000804ff007988 */ /* 0x0005e40008000824 */
.L_x_9:
[----:B------:R-:W-:Y:S05]  /*04f0*/  @P2 BREAK B0 ;  /* 0x0000000000002942 */ /* 0x000fea0003800000 */
[----:B------:R-:W-:Y:S05]  /*0500*/  @P2 BRA `(.L_x_11) ;  /* 0x0000000000242947 */ /* 0x000fea0003800000 */
[----:B------:R-:W3:Y:S01]  /*0510*/  LDS R5, [UR36+0x8] ;  /* 0x00000824ff057984 */ /* 0x000ee20008000800 */
[----:B-12---:R-:W-:-:S05]  /*0520*/  IMAD.MOV.U32 R4, RZ, RZ, 0x6000 ;  /* 0x00006000ff047424 */ /* 0x006fca00078e00ff */
[----:B---3--:R-:W-:-:S04]  /*0530*/  LOP3.LUT R4, R5, 0x6000, R4, 0xd8, !PT ;  /* 0x0000600005047812 */ /* 0x008fc800078ed804 */
[----:B------:R-:W-:-:S05]  /*0540*/  LOP3.LUT R4, R4, 0x400000, RZ, 0xb8, !PT ;  /* 0x0040000004047812 */ /* 0x000fca00078eb8ff */
[----:B------:R5:W-:Y:S02]  /*0550*/  STS [UR36+0x8], R4 ;  /* 0x00000804ff007988 */ /* 0x000be40008000824 */
.L_x_10:
[----:B------:R-:W-:Y:S05]  /*0560*/  BSYNC B0 ;  /* 0x0000000000007941 */ /* 0x000fea0003800000 */
.L_x_7:
[----:B-12345:R-:W1:Y:S02]  /*0570*/  @!P2 LDS R4, [UR36+0x8] ;  /* 0x00000824ff04a984 */ /* 0x03ee640008000800 */
[----:B-1----:R-:W-:-:S05]  /*0580*/  @!P2 LOP3.LUT R4, R4, 0x8000, RZ, 0xb8, !PT ;  /* 0x000080000404a812 */ /* 0x002fca00078eb8ff */
[----:B------:R3:W-:Y:S02]  /*0590*/  @!P2 STS [UR36+0x8], R4 ;  /* 0x00000804ff00a988 */ /* 0x0007e40008000824 */
.L_x_11:
[----:B------:R-:W-:Y:S05]  /*05a0*/  BSYNC B1 ;  /* 0x0000000000017941 */ /* 0x000fea0003800000 */
.L_x_6:
[----:B------:R-:W-:Y:S05]  /*05b0*/  WARPSYNC.ALL ;  /* 0x0000000000007948 */ /* 0x000fea0003800000 */
[----:B------:R-:W-:Y:S05]  /*05c0*/  @P0 BRA `(.L_x_12) ;  /* 0x0000000000280947 */ /* 0x000fea0003800000 */
[----:B-123--:R-:W1:Y:S01]  /*05d0*/  S2R R4, SR_LANEID ;  /* 0x0000000000047919 */ /* 0x00ee620000000000 */
[----:B------:R-:W-:Y:S05]  /*05e0*/  WARPSYNC.ALL ;  /* 0x0000000000007948 */ /* 0x000fea0003800000 */
[----:B-1----:R-:W-:-:S05]  /*05f0*/  IMAD.SHL.U32 R6, R4, 0x4, RZ ;  /* 0x0000000404067824 */ /* 0x002fca00078e00ff */
[----:B------:R-:W1:Y:S01]  /*0600*/  LDS R7, [R6+UR36] ;  /* 0x0000002406077984 */ /* 0x000e620008000800 */
[----:B------:R-:W-:-:S05]  /*0610*/  IADD3 R4, P1, R6, UR4, RZ ;  /* 0x0000000406047c10 */ /* 0x000fca000ff3e0ff */
[----:B------:R-:W-:-:S05]  /*0620*/  IMAD.X R5, RZ, RZ, UR5, P1 ;  /* 0x00000005ff057e24 */ /* 0x000fca00088e06ff */
[----:B-1----:R4:W5:Y:S01]  /*0630*/  ATOMG.E.EXCH.STRONG.GPU PT, RZ, [R4], R7 ;  /* 0x0000000704ff73a8 */ /* 0x00296200041ee100 */
[----:B------:R-:W-:-:S04]  /*0640*/  DEPBAR {5,4,3,2,1,0} ;  /* 0x0000003f0000791a */ /* 0x000fc80000000000 */
[----:B------:R4:W-:Y:S01]  /*0650*/  UTMACCTL.IV [UR4] ;  /* 0x00000000040079b9 */ /* 0x0009e20008000000 */
[----:B------:R-:W-:Y:S01]  /*0660*/  NOP ;  /* 0x0000000000007918 */ /* 0x000fe20000000000 */
.L_x_12:
[----:B------:R-:W-:Y:S05]  /*0670*/  @P0 BRA `(.L_x_13) ;  /* 0x00000000000c0947 */ /* 0x000fea0003800000 */
[----:B------:R0:W-:Y:S01]  /*0680*/  UTMACMDFLUSH ;  /* 0x00000000000079b7 */ /* 0x0001e20000000000 */
[----:B------:R-:W-:Y:S05]  /*0690*/  @P0 BRA `(.L_x_13) ;  /* 0x0000000000040947 */ /* 0x000fea0003800000 */
[----:B------:R-:W-:-:S04]  /*06a0*/  DEPBAR.LE SB0, 0x0 ;  /* 0x000080000000791a */ /* 0x000fc80000000000 */
.L_x_13:
[----:B------:R-:W-:Y:S05]  /*06b0*/  WARPSYNC.ALL ;  /* 0x0000000000007948 */ /* 0x000fea0003800000 */
[----:B-----5:R-:W-:Y:S06]  /*06c0*/  BAR.SYNC.DEFER_BLOCKING 0x0 ;  /* 0x0000000000007b1d */ /* 0x020fec0000010000 */
[----:B------:R-:W-:Y:S02]  /*06d0*/  BSSY B1, `(.L_x_14) ;  /* 0x000000b000017945 */ /* 0x000fe40003800000 */
[----:B------:R-:W-:Y:S06]  /*06e0*/  BAR.SYNC.DEFER_BLOCKING 0x0 ;  /* 0x0000000000007b1d */ /* 0x000fec0000010000 */
[----:B------:R5:W-:Y:S01]  /*06f0*/  @!P0 STS [R11], RZ ;  /* 0x000000ff0b008388 */ /* 0x000be20000000800 */
[----:B------:R-:W-:Y:S01]  /*0700*/  NOP ;  /* 0x0000000000007918 */ /* 0x000fe20000000000 */
[----:B------:R-:W-:Y:S05]  /*0710*/  @P2 BRA `(.L_x_15) ;  /* 0x0000000000182947 */ /* 0x000fea0003800000 */
[----:B-1234-:R-:W1:Y:S01]  /*0720*/  LDS R4, [UR36+0x8] ;  /* 0x00000824ff047984 */ /* 0x01ee620008000800 */
[----:B------:R-:W2:Y:S01]  /*0730*/  LDC.64 R6, c[0x0][0x218] ;  /* 0x00008600ff067b82 */ /* 0x000ea20000000a00 */
[----:B------:R-:W-:Y:S02]  /*0740*/  IMAD.MOV.U32 R5, RZ, RZ, 0x70 ;  /* 0x00000070ff057424 */ /* 0x000fe400078e00ff */
[----:B--2---:R2:W-:Y:S03]  /*0750*/  STS.64 [UR36], R6 ;  /* 0x00000006ff007988 */ /* 0x0045e60008000a24 */
[----:B-1----:R-:W-:-:S05]  /*0760*/  LOP3.LUT R4, R4, 0x10, R5, 0xd8, !PT ;  /* 0x0000001004047812 */ /* 0x002fca00078ed805 */
[----:B------:R2:W-:Y:S02]  /*0770*/  STS [UR36+0x8], R4 ;  /* 0x00000804ff007988 */ /* 0x0005e40008000824 */
.L_x_15:
[----:B----4-:R-:W-:Y:S05]  /*0780*/  BSYNC B1 ;  /* 0x0000000000017941 */ /* 0x010fea0003800000 */
.L_x_14:
[----:B------:R-:W-:Y:S04]  /*0790*/  BSSY B2, `(.L_x_16) ;  /* 0x000000f000027945 */ /* 0x000fe80003800000 */
[----:B------:R-:W-:Y:S04]  /*07a0*/  BSSY B1, `(.L_x_17) ;  /* 0x000000c000017945 */ /* 0x000fe80003800000 */
[----:B------:R-:W-:Y:S05]  /*07b0*/  @P2 BRA `(.L_x_18) ;  /* 0x0000000000282947 */ /* 0x000fea0003800000 */
[----:B-123--:R-:W1:Y:S01]  /*07c0*/  LDS R4, [UR36+0x34] ;  /* 0x00003424ff047984 */ /* 0x00ee620008000800 */
[----:B------:R-:W-:Y:S01]  /*07d0*/  IMAD.MOV.U32 R5, RZ, RZ, 0x3f000000 ;  /* 0x3f000000ff057424 */ /* 0x000fe200078e00ff */
[----:B------:R-:W-:Y:S05]  /*07e0*/  @P2 BREAK B1 ;  /* 0x0000000000012942 */ /* 0x000fea0003800000 */
[----:B-1----:R-:W-:-:S05]  /*07f0*/  LOP3.LUT R4, R4, 0xff000000, R5, 0xb8, !PT ;  /* 0xff00000004047812 */ /* 0x002fca00078eb805 */
[----:B------:R1:W-:Y:S01]  /*0800*/  STS [UR36+0x34], R4 ;  /* 0x00003404ff007988 */ /* 0x0003e20008000824 */
[----:B------:R-:W-:Y:S05]  /*0810*/  @P2 BRA `(.L_x_19) ;  /* 0x0000000000182947 */ /* 0x000fea0003800000 */
[----:B------:R-:W2:Y:S01]  /*0820*/  LDS R5, [UR36+0x38] ;  /* 0x00003824ff057984 */ /* 0x000ea20008000800 */
[----:B-1----:R-:W-:-:S05]  /*0830*/  IMAD.MOV.U32 R4, RZ, RZ, 0x3f ;  /* 0x0000003fff047424 */ /* 0x002fca00078e00ff */
[----:B--2---:R-:W-:-:S05]  /*0840*/  LOP3.LUT R4, R5, 0xff, R4, 0xb8, !PT ;  /* 0x000000ff05047812 */ /* 0x004fca00078eb804 */
[----:B------:R4:W-:Y:S02]  /*0850*/  STS [UR36+0x38], R4 ;  /* 0x00003804ff007988 */ /* 0x0009e40008000824 */
.L_x_18:
[----:B------:R-:W-:Y:S05]  /*0860*/  BSYNC B1 ;  /* 0x0000000000017941 */ /* 0x000fea0003800000 */
.L_x_17:
[----:B------:R1:W-:Y:S02]  /*0870*/  @!P2 STS [UR36+0x20], R8 ;  /* 0x00002008ff00a988 */ /* 0x0003e40008000824 */
.L_x_19:
[----:B------:R-:W-:Y:S05]  /*0880*/  BSYNC B2 ;  /* 0x0000000000027941 */ /* 0x000fea0003800000 */
.L_x_16:
[----:B------:R-:W-:Y:S05]  /*0890*/  WARPSYNC.ALL ;  /* 0x0000000000007948 */ /* 0x000fea0003800000 */
[----:B--2---:R-:W2:Y:S01]  /*08a0*/  LDC R6, c[0x0][0x22c] ;  /* 0x00008b00ff067b82 */ /* 0x004ea20000000800 */
[----:B------:R-:W-:Y:S01]  /*08b0*/  BSSY B2, `(.L_x_20) ;  /* 0x0000010000027945 */ /* 0x000fe20003800000 */
[----:B--2---:R-:W-:-:S05]  /*08c0*/  VIADD R6, R6, 0xffffffff ;  /* 0xffffffff06067836 */ /* 0x004fca0000000000 */
[----:B------:R2:W-:Y:S01]  /*08d0*/  @!P2 STS [UR36+0x24], R6 ;  /* 0x00002406ff00a988 */ /* 0x0005e20008000824 */
[----:B------:R-:W-:Y:S05]  /*08e0*/  @P2 BRA `(.L_x_21) ;  /* 0x0000000000302947 */ /* 0x000fea0003800000 */
[----:B------:R-:W2:Y:S01]  /*08f0*/  LDS R5, [UR36+0x34] ;  /* 0x00003424ff057984 */ /* 0x000ea20008000800 */
[----:B------:R-:W2:Y:S03]  /*0900*/  LDC.64 R12, c[0x0][0x240] ;  /* 0x00009000ff0c7b82 */ /* 0x000ea60000000a00 */
[----:B-1-34-:R-:W1:Y:S01]  /*0910*/  LDS R4, [UR36+0x1c] ;  /* 0x00001c24ff047984 */ /* 0x01ae620008000800 */
[C---:B--2---:R-:W-:Y:S01]  /*0920*/  SHF.L.U64.HI R8, R12.reuse, 0x1, R13 ;  /* 0x000000010c087819 */ /* 0x044fe2000001020d */
[----:B------:R-:W-:-:S03]  /*0930*/  IMAD.SHL.U32 R7, R12, 0x2, RZ ;  /* 0x000000020c077824 */ /* 0x000fc600078e00ff */
[--C-:B------:R-:W-:Y:S02]  /*0940*/  SHF.R.U32.HI R9, RZ, 0x4, R8.reuse ;  /* 0x00000004ff097819 */ /* 0x100fe40000011608 */
[----:B------:R-:W-:-:S05]  /*0950*/  SHF.R.U64 R7, R7, 0x4, R8 ;  /* 0x0000000407077819 */ /* 0x000fca0000001208 */
[----:B------:R2:W-:Y:S01]  /*0960*/  STS [UR36+0xc], R7 ;  /* 0x00000c07ff007988 */ /* 0x0005e20008000824 */
[----:B------:R-:W-:Y:S02]  /*0970*/  LOP3.LUT R5, R5, 0x7, RZ, 0xb8, !PT ;  /* 0x0000000705057812 */ /* 0x000fe400078eb8ff */
[----:B-1----:R-:W-:-:S03]  /*0980*/  LOP3.LUT R4, R4, 0xf, R9, 0xb8, !PT ;  /* 0x0000000f04047812 */ /* 0x002fc600078eb809 */
[----:B------:R2:W-:Y:S04]  /*0990*/  STS [UR36+0x34], R5 ;  /* 0x00003405ff007988 */ /* 0x0005e80008000824 */
[----:B------:R2:W-:Y:S02]  /*09a0*/  STS [UR36+0x1c], R4 ;  /* 0x00001c04ff007988 */ /* 0x0005e40008000824 */
.L_x_21:
[----:B------:R-:W-:Y:S05]  /*09b0*/  BSYNC B2 ;  /* 0x0000000000027941 */ /* 0x000fea0003800000 */
.L_x_20:
[----:B------:R-:W-:Y:S04]  /*09c0*/  BSSY B3, `(.L_x_22) ;  /* 0x000001a000037945 */ /* 0x000fe80003800000 */
[----:B------:R-:W-:Y:S04]  /*09d0*/  BSSY B2, `(.L_x_23) ;  /* 0x0000015000027945 */ /* 0x000fe80003800000 */
[----:B------:R-:W-:Y:S05]  /*09e0*/  @P2 BRA `(.L_x_24) ;  /* 0x0000000000202947 */ /* 0x000fea0003800000 */
[----:B-1234-:R-:W1:Y:S02]  /*09f0*/  LDS R4, [UR36+0x34] ;  /* 0x00003424ff047984 */ /* 0x01ee640008000800 */
[----:B-1----:R-:W-:-:S05]  /*0a00*/  LOP3.LUT R4, R4, 0x38, RZ, 0xb8, !PT ;  /* 0x0000003804047812 */ /* 0x002fca00078eb8ff */
[----:B------:R1:W-:Y:S01]  /*0a10*/  STS [UR36+0x34], R4 ;  /* 0x00003404ff007988 */ /* 0x0003e20008000824 */
[----:B------:R-:W-:Y:S05]  /*0a20*/  @P2 BRA `(.L_x_25) ;  /* 0x0000000000202947 */ /* 0x000fea0003800000 */
[----:B-1----:R-:W1:Y:S01]  /*0a30*/  LDS R4, [UR36+0x8] ;  /* 0x00000824ff047984 */ /* 0x002e620008000800 */
[----:B------:R-:W-:-:S05]  /*0a40*/  IMAD.MOV.U32 R5, RZ, RZ, 0x780 ;  /* 0x00000780ff057424 */ /* 0x000fca00078e00ff */
[----:B-1----:R-:W-:-:S05]  /*0a50*/  LOP3.LUT R4, R4, 0x500, R5, 0xd8, !PT ;  /* 0x0000050004047812 */ /* 0x002fca00078ed805 */
[----:B------:R1:W-:Y:S02]  /*0a60*/  STS [UR36+0x8], R4 ;  /* 0x00000804ff007988 */ /* 0x0003e40008000824 */
.L_x_24:
[----:B------:R-:W-:Y:S05]  /*0a70*/  @P2 BRA `(.L_x_26) ;  /* 0x0000000000282947 */ /* 0x000fea0003800000 */
[----:B-1234-:R-:W1:Y:S02]  /*0a80*/  LDS R4, [UR36+0x8] ;  /* 0x00000824ff047984 */ /* 0x01ee640008000800 */
[----:B-1----:R-:W-:-:S05]  /*0a90*/  LOP3.LUT R4, R4, 0x1800, RZ, 0xb8, !PT ;  /* 0x0000180004047812 */ /* 0x002fca00078eb8ff */
[----:B------:R2:W-:Y:S02]  /*0aa0*/  STS [UR36+0x8], R4 ;  /* 0x00000804ff007988 */ /* 0x0005e40008000824 */
.L_x_25:
[----:B------:R-:W-:Y:S05]  /*0ab0*/  @P2 BREAK B2 ;  /* 0x0000000000022942 */ /* 0x000fea0003800000 */
[----:B------:R-:W-:Y:S05]  /*0ac0*/  @P2 BRA `(.L_x_27) ;  /* 0x0000000000242947 */ /* 0x000fea0003800000 */
[----:B-12---:R-:W1:Y:S01]  /*0ad0*/  LDS R4, [UR36+0x8] ;  /* 0x00000824ff047984 */ /* 0x006e620008000800 */
[----:B------:R-:W-:-:S05]  /*0ae0*/  IMAD.MOV.U32 R5, RZ, RZ, 0x6000 ;  /* 0x00006000ff057424 */ /* 0x000fca00078e00ff */
[----:B-1----:R-:W-:-:S04]  /*0af0*/  LOP3.LUT R4, R4, 0x6000, R5, 0xd8, !PT ;  /* 0x0000600004047812 */ /* 0x002fc800078ed805 */
[----:B------:R-:W-:-:S05]  /*0b00*/  LOP3.LUT R4, R4, 0x400000, RZ, 0xb8, !PT ;  /* 0x0040000004047812 */ /* 0x000fca00078eb8ff */
[----:B------:R1:W-:Y:S02]  /*0b10*/  STS [UR36+0x8], R4 ;  /* 0x00000804ff007988 */ /* 0x0003e40008000824 */
.L_x_26:
[----:B------:R-:W-:Y:S05]  /*0b20*/  BSYNC B2 ;  /* 0x0000000000027941 */ /* 0x000fea0003800000 */
.L_x_23:
[----:B-1234-:R-:W1:Y:S02]  /*0b30*/  @!P2 LDS R4, [UR36+0x8] ;  /* 0x00000824ff04a984 */ /* 0x01ee640008000800 */
[----:B-1----:R-:W-:-:S05]  /*0b40*/  @!P2 LOP3.LUT R4, R4, 0x8000, RZ, 0xb8, !PT ;  /* 0x000080000404a812 */ /* 0x002fca00078eb8ff */
[----:B------:R3:W-:Y:S02]  /*0b50*/  @!P2 STS [UR36+0x8], R4 ;  /* 0x00000804ff00a988 */ /* 0x0007e40008000824 */
.L_x_27:
[----:B------:R-:W-:Y:S05]  /*0b60*/  BSYNC B3 ;  /* 0x0000000000037941 */ /* 0x000fea0003800000 */
.L_x_22:
[----:B------:R-:W-:Y:S05]  /*0b70*/  WARPSYNC.ALL ;  /* 0x0000000000007948 */ /* 0x000fea0003800000 */
[----:B------:R-:W-:-:S04]  /*0b80*/  UIADD3 UR7, UR8, 0x80, URZ ;  /* 0x0000008008077890 */ /* 0x000fc8000fffe03f */
[----:B------:R-:W-:-:S04]  /*0b90*/  UIADD3 UR6, UP0, UR7, UR38, URZ ;  /* 0x0000002607067290 */ /* 0x000fc8000ff1e03f */
[----:B------:R-:W-:Y:S01]  /*0ba0*/  ULEA.HI.X.SX32 UR7, UR7, UR39, 0x1, UP0 ;  /* 0x0000002707077291 */ /* 0x000fe200080f0e3f */
[----:B------:R-:W-:Y:S11]  /*0bb0*/  @P0 BRA `(.L_x_28) ;  /* 0x0000000000280947 */ /* 0x000ff60003800000 */
[----:B-123--:R-:W1:Y:S01]  /*0bc0*/  S2R R4, SR_LANEID ;  /* 0x0000000000047919 */ /* 0x00ee620000000000 */
[----:B------:R-:W-:Y:S05]  /*0bd0*/  WARPSYNC.ALL ;  /* 0x0000000000007948 */ /* 0x000fea0003800000 */
[----:B-1----:R-:W-:-:S05]  /*0be0*/  IMAD.SHL.U32 R8, R4, 0x4, RZ ;  /* 0x0000000404087824 */ /* 0x002fca00078e00ff */
[----:B------:R-:W1:Y:S01]  /*0bf0*/  LDS R7, [R8+UR36] ;  /* 0x0000002408077984 */ /* 0x000e620008000800 */
[----:B------:R-:W-:-:S05]  /*0c00*/  IADD3 R4, P1, R8, UR6, RZ ;  /* 0x0000000608047c10 */ /* 0x000fca000ff3e0ff */
[----:B------:R-:W-:-:S05]  /*0c10*/  IMAD.X R5, RZ, RZ, UR7, P1 ;  /* 0x00000007ff057e24 */ /* 0x000fca00088e06ff */
[----:B-1----:R4:W2:Y:S01]  /*0c20*/  ATOMG.E.EXCH.STRONG.GPU PT, RZ, [R4], R7 ;  /* 0x0000000704ff73a8 */ /* 0x0028a200041ee100 */
[----:B------:R-:W-:-:S04]  /*0c30*/  DEPBAR {5,4,3,2,1,0} ;  /* 0x0000003f0000791a */ /* 0x000fc80000000000 */
[----:B------:R4:W-:Y:S01]  /*0c40*/  UTMACCTL.IV [UR6] ;  /* 0x00000000060079b9 */ /* 0x0009e20008000000 */
[----:B------:R-:W-:Y:S01]  /*0c50*/  NOP ;  /* 0x0000000000007918 */ /* 0x000fe20000000000 */
.L_x_28:
[----:B------:R-:W-:Y:S05]  /*0c60*/  @P0 BRA `(.L_x_29) ;  /* 0x00000000000c0947 */ /* 0x000fea0003800000 */
[----:B------:R0:W-:Y:S01]  /*0c70*/  UTMACMDFLUSH ;  /* 0x00000000000079b7 */ /* 0x0001e20000000000 */
[----:B------:R-:W-:Y:S05]  /*0c80*/  @P0 BRA `(.L_x_29) ;  /* 0x0000000000040947 */ /* 0x000fea0003800000 */
[----:B------:R-:W-:-:S04]  /*0c90*/  DEPBAR.LE SB0, 0x0 ;  /* 0x000080000000791a */ /* 0x000fc80000000000 */
.L_x_29:
[----:B------:R-:W-:Y:S05]  /*0ca0*/  WARPSYNC.ALL ;  /* 0x0000000000007948 */ /* 0x000fea0003800000 */
[----:B--2---:R-:W-:Y:S06]  /*0cb0*/  BAR.SYNC.DEFER_BLOCKING 0x0 ;  /* 0x0000000000007b1d */ /* 0x004fec0000010000 */
[----:B------:R-:W-:Y:S02]  /*0cc0*/  BSSY B3, `(.L_x_30) ;  /* 0x000000b000037945 */ /* 0x000fe40003800000 */
[----:B------:R-:W-:Y:S06]  /*0cd0*/  BAR.SYNC.DEFER_BLOCKING 0x0 ;  /* 0x0000000000007b1d */ /* 0x000fec0000010000 */
[----:B------:R2:W-:Y:S01]  /*0ce0*/  @!P0 STS [R11], RZ ;  /* 0x000000ff0b008388 */ /* 0x0005e20000000800 */
[----:B------:R-:W-:Y:S01]  /*0cf0*/  NOP ;  /* 0x0000000000007918 */ /* 0x000fe20000000000 */
[----:B------:R-:W-:Y:S05]  /*0d00*/  @P2 BRA `(.L_x_31) ;  /* 0x0000000000182947 */ /* 0x000fea0003800000 */
[----:B-1-34-:R-:W1:Y:S01]  /*0d10*/  LDS R4, [UR36+0x8] ;  /* 0x00000824ff047984 */ /* 0x01ae620008000800 */
[----:B------:R-:W3:Y:S01]  /*0d20*/  LDC.64 R8, c[0x0][0x220] ;  /* 0x00008800ff087b82 */ /* 0x000ee20000000a00 */
[----:B------:R-:W-:Y:S02]  /*0d30*/  IMAD.MOV.U32 R5, RZ, RZ, 0x70 ;  /* 0x00000070ff057424 */ /* 0x000fe400078e00ff */
[----:B---3--:R3:W-:Y:S03]  /*0d40*/  STS.64 [UR36], R8 ;  /* 0x00000008ff007988 */ /* 0x0087e60008000a24 */
[----:B-1----:R-:W-:-:S05]  /*0d50*/  LOP3.LUT R4, R4, 0x10, R5, 0xd8, !PT ;  /* 0x0000001004047812 */ /* 0x002fca00078ed805 */
[----:B------:R3:W-:Y:S02]  /*0d60*/  STS [UR36+0x8], R4 ;  /* 0x00000804ff007988 */ /* 0x0007e40008000824 */
.L_x_31:
[----:B----4-:R-:W-:Y:S05]  /*0d70*/  BSYNC B3 ;  /* 0x0000000000037941 */ /* 0x010fea0003800000 */
.L_x_30:
[----:B------:R-:W-:Y:S04]  /*0d80*/  BSSY B4, `(.L_x_32) ;  /* 0x0000011000047945 */ /* 0x000fe80003800000 */
[----:B------:R-:W-:Y:S04]  /*0d90*/  BSSY B3, `(.L_x_33) ;  /* 0x000000e000037945 */ /* 0x000fe80003800000 */
[----:B------:R-:W-:Y:S05]  /*0da0*/  @P2 BRA `(.L_x_34) ;  /* 0x0000000000242947 */ /* 0x000fea0003800000 */
[----:B-1-3--:R-:W1:Y:S01]  /*0db0*/  LDS R4, [UR36+0x34] ;  /* 0x00003424ff047984 */ /* 0x00ae620008000800 */
[----:B------:R-:W-:-:S05]  /*0dc0*/  IMAD.MOV.U32 R5, RZ, RZ, 0x3f000000 ;  /* 0x3f000000ff057424 */ /* 0x000fca00078e00ff */
[----:B-1----:R-:W-:-:S05]  /*0dd0*/  LOP3.LUT R4, R4, 0xff000000, R5, 0xb8, !PT ;  /* 0xff00000004047812 */ /* 0x002fca00078eb805 */
[----:B------:R1:W-:Y:S01]  /*0de0*/  STS [UR36+0x34], R4 ;  /* 0x00003404ff007988 */ /* 0x0003e20008000824 */
[----:B------:R-:W-:Y:S05]  /*0df0*/  @P2 BRA `(.L_x_35) ;  /* 0x00000000001c2947 */ /* 0x000fea0003800000 */
[----:B-1----:R-:W1:Y:S01]  /*0e00*/  LDS R4, [UR36+0x38] ;  /* 0x00003824ff047984 */ /* 0x002e620008000800 */
[----:B------:R-:W-:-:S05]  /*0e10*/  IMAD.MOV.U32 R5, RZ, RZ, 0xff ;  /* 0x000000ffff057424 */ /* 0x000fca00078e00ff */
[----:B-1----:R-:W-:-:S05]  /*0e20*/  LOP3.LUT R4, R4, 0xff, R5, 0xb8, !PT ;  /* 0x000000ff04047812 */ /* 0x002fca00078eb805 */
[----:B------:R4:W-:Y:S02]  /*0e30*/  STS [UR36+0x38], R4 ;  /* 0x00003804ff007988 */ /* 0x0009e40008000824 */
.L_x_34:
[----:B------:R-:W-:Y:S05]  /*0e40*/  @P2 BREAK B3 ;  /* 0x0000000000032942 */ /* 0x000fea0003800000 */
[----:B------:R-:W-:Y:S05]  /*0e50*/  @P2 BRA `(.L_x_36) ;  /* 0x00000000000c2947 */ /* 0x000fea0003800000 */
[----:B------:R1:W-:Y:S02]  /*0e60*/  STS [UR36+0x20], R6 ;  /* 0x00002006ff007988 */ /* 0x0003e40008000824 */
.L_x_35:
[----:B------:R-:W-:Y:S05]  /*0e70*/  BSYNC B3 ;  /* 0x0000000000037941 */ /* 0x000fea0003800000 */
.L_x_33:
[----:B------:R1:W-:Y:S02]  /*0e80*/  @!P2 STS [UR36+0x24], R3 ;  /* 0x00002403ff00a988 */ /* 0x0003e40008000824 */
.L_x_36:
[----:B------:R-:W-:Y:S05]  /*0e90*/  BSYNC B4 ;  /* 0x0000000000047941 */ /* 0x000fea0003800000 */
.L_x_32:
[----:B------:R-:W-:Y:S05]  /*0ea0*/  WARPSYNC.ALL ;  /* 0x0000000000007948 */ /* 0x000fea0003800000 */
[----:B------:R-:W-:Y:S04]  /*0eb0*/  BSSY B4, `(.L_x_37) ;  /* 0x000000e000047945 */ /* 0x000fe80003800000 */
[----:B------:R-:W-:Y:S05]  /*0ec0*/  @P2 BRA `(.L_x_38) ;  /* 0x0000000000302947 */ /* 0x000fea0003800000 */
[----:B-1-34-:R-:W1:Y:S01]  /*0ed0*/  LDS R4, [UR36+0x34] ;  /* 0x00003424ff047984 */ /* 0x01ae620008000800 */
[----:B------:R-:W3:Y:S03]  /*0ee0*/  LDC.64 R8, c[0x0][0x248] ;  /* 0x00009200ff087b82 */ /* 0x000ee60000000a00 */
[----:B------:R-:W4:Y:S01]  /*0ef0*/  LDS R3, [UR36+0x1c] ;  /* 0x00001c24ff037984 */ /* 0x000f220008000800 */
[C---:B---3--:R-:W-:Y:S01]  /*0f00*/  SHF.L.U64.HI R6, R8.reuse, 0x1, R9 ;  /* 0x0000000108067819 */ /* 0x048fe20000010209 */
[----:B------:R-:W-:-:S03]  /*0f10*/  IMAD.SHL.U32 R5, R8, 0x2, RZ ;  /* 0x0000000208057824 */ /* 0x000fc600078e00ff */
[--C-:B------:R-:W-:Y:S02]  /*0f20*/  SHF.R.U32.HI R8, RZ, 0x4, R6.reuse ;  /* 0x00000004ff087819 */ /* 0x100fe40000011606 */
[----:B------:R-:W-:-:S05]  /*0f30*/  SHF.R.U64 R5, R5, 0x4, R6 ;  /* 0x0000000405057819 */ /* 0x000fca0000001206 */
[----:B------:R3:W-:Y:S01]  /*0f40*/  STS [UR36+0xc], R5 ;  /* 0x00000c05ff007988 */ /* 0x0007e20008000824 */
[----:B-1----:R-:W-:Y:S02]  /*0f50*/  LOP3.LUT R4, R4, 0x7, RZ, 0xb8, !PT ;  /* 0x0000000704047812 */ /* 0x002fe400078eb8ff */
[----:B----4-:R-:W-:-:S03]  /*0f60*/  LOP3.LUT R3, R3, 0xf, R8, 0xb8, !PT ;  /* 0x0000000f03037812 */ /* 0x010fc600078eb808 */
[----:B------:R3:W-:Y:S04]  /*0f70*/  STS [UR36+0x34], R4 ;  /* 0x00003404ff007988 */ /* 0x0007e80008000824 */
[----:B------:R3:W-:Y:S02]  /*0f80*/  STS [UR36+0x1c], R3 ;  /* 0x00001c03ff007988 */ /* 0x0007e40008000824 */
.L_x_38:
[----:B------:R-:W-:Y:S05]  /*0f90*/  BSYNC B4 ;  /* 0x0000000000047941 */ /* 0x000fea0003800000 */
.L_x_37:
[----:B------:R-:W-:Y:S04]  /*0fa0*/  BSSY B4, `(.L_x_39) ;  /* 0x000001a000047945 */ /* 0x000fe80003800000 */
[----:B------:R-:W-:Y:S04]  /*0fb0*/  BSSY B5, `(.L_x_40) ;  /* 0x0000015000057945 */ /* 0x000fe80003800000 */
[----:B------:R-:W-:Y:S05]  /*0fc0*/  @P2 BRA `(.L_x_41) ;  /* 0x0000000000202947 */ /* 0x000fea0003800000 */
[----:B-1-3--:R-:W1:Y:S02]  /*0fd0*/  LDS R3, [UR36+0x34] ;  /* 0x00003424ff037984 */ /* 0x00ae640008000800 */
[----:B-1----:R-:W-:-:S05]  /*0fe0*/  LOP3.LUT R3, R3, 0x38, RZ, 0xb8, !PT ;  /* 0x0000003803037812 */ /* 0x002fca00078eb8ff */
[----:B------:R1:W-:Y:S01]  /*0ff0*/  STS [UR36+0x34], R3 ;  /* 0x00003403ff007988 */ /* 0x0003e20008000824 */
[----:B------:R-:W-:Y:S05]  /*1000*/  @P2 BRA `(.L_x_42) ;  /* 0x0000000000202947 */ /* 0x000fea0003800000 */
[----:B-1----:R-:W1:Y:S01]  /*1010*/  LDS R3, [UR36+0x8] ;  /* 0x00000824ff037984 */ /* 0x002e620008000800 */
[----:B----4-:R-:W-:-:S05]  /*1020*/  IMAD.MOV.U32 R4, RZ, RZ, 0x780 ;  /* 0x00000780ff047424 */ /* 0x010fca00078e00ff */
[----:B-1----:R-:W-:-:S05]  /*1030*/  LOP3.LUT R3, R3, 0x500, R4, 0xd8, !PT ;  /* 0x0000050003037812 */ /* 0x002fca00078ed804 */
[----:B------:R1:W-:Y:S02]  /*1040*/  STS [UR36+0x8], R3 ;  /* 0x00000803ff007988 */ /* 0x0003e40008000824 */
.L_x_41:
[----:B------:R-:W-:Y:S05]  /*1050*/  @P2 BRA `(.L_x_43) ;  /* 0x0000000000282947 */ /* 0x000fea0003800000 */
[----:B-1-3--:R-:W1:Y:S02]  /*1060*/  LDS R3, [UR36+0x8] ;  /* 0x00000824ff037984 */ /* 0x00ae640008000800 */
[----:B-1----:R-:W-:-:S05]  /*1070*/  LOP3.LUT R3, R3, 0x1800, RZ, 0xb8, !PT ;  /* 0x0000180003037812 */ /* 0x002fca00078eb8ff */
[----:B------:R3:W-:Y:S02]  /*1080*/  STS [UR36+0x8], R3 ;  /* 0x00000803ff007988 */ /* 0x0007e40008000824 */
.L_x_42:
[----:B------:R-:W-:Y:S05]  /*1090*/  @P2 BREAK B5 ;  /* 0x0000000000052942 */ /* 0x000fea0003800000 */
[----:B------:R-:W-:Y:S05]  /*10a0*/  @P2 BRA `(.L_x_44) ;  /* 0x0000000000242947 */ /* 0x000fea0003800000 */
[----:B-1-3--:R-:W1:Y:S01]  /*10b0*/  LDS R3, [UR36+0x8] ;  /* 0x00000824ff037984 */ /* 0x00ae620008000800 */
[----:B----4-:R-:W-:-:S05]  /*10c0*/  IMAD.MOV.U32 R4, RZ, RZ, 0x6000 ;  /* 0x00006000ff047424 */ /* 0x010fca00078e00ff */
[----:B-1----:R-:W-:-:S04]  /*10d0*/  LOP3.LUT R3, R3, 0x6000, R4, 0xd8, !PT ;  /* 0x0000600003037812 */ /* 0x002fc800078ed804 */
[----:B------:R-:W-:-:S05]  /*10e0*/  LOP3.LUT R3, R3, 0x400000, RZ, 0xb8, !PT ;  /* 0x0040000003037812 */ /* 0x000fca00078eb8ff */
[----:B------:R1:W-:Y:S02]  /*10f0*/  STS [UR36+0x8], R3 ;  /* 0x00000803ff007988 */ /* 0x0003e40008000824 */
.L_x_43:
[----:B------:R-:W-:Y:S05]  /*1100*/  BSYNC B5 ;  /* 0x0000000000057941 */ /* 0x000fea0003800000 */
.L_x_40:
[----:B-1-3--:R-:W1:Y:S02]  /*1110*/  @!P2 LDS R3, [UR36+0x8] ;  /* 0x00000824ff03a984 */ /* 0x00ae640008000800 */
[----:B-1----:R-:W-:-:S05]  /*1120*/  @!P2 LOP3.LUT R3, R3, 0x8000, RZ, 0xb8, !PT ;  /* 0x000080000303a812 */ /* 0x002fca00078eb8ff */
[----:B------:R1:W-:Y:S02]  /*1130*/  @!P2 STS [UR36+0x8], R3 ;  /* 0x00000803ff00a988 */ /* 0x0003e40008000824 */
.L_x_44:
[----:B------:R-:W-:Y:S05]  /*1140*/  BSYNC B4 ;  /* 0x0000000000047941 */ /* 0x000fea0003800000 */
.L_x_39:
[----:B------:R-:W-:Y:S05]  /*1150*/  WARPSYNC.ALL ;  /* 0x0000000000007948 */ /* 0x000fea0003800000 */
[----:B------:R-:W-:Y:S01]  /*1160*/  UIADD3 UR8, UR8, 0x100, URZ ;  /* 0x0000010008087890 */ /* 0x000fe2000fffe03f */
[----:B------:R-:W-:Y:S02]  /*1170*/  ISETP.GE.AND P1, PT, R10, 0x1, PT ;  /* 0x000000010a00780c */ /* 0x000fe40003f26270 */
[----:B------:R-:W-:Y:S02]  /*1180*/  CS2R R56, SRZ ;  /* 0x0000000000387805 */ /* 0x000fe4000001ff00 */
[----:B------:R-:W-:Y:S01]  /*1190*/  CS2R R58, SRZ ;  /* 0x00000000003a7805 */ /* 0x000fe2000001ff00 */
[----:B------:R-:W-:Y:S01]  /*11a0*/  UIADD3 UR52, UP0, UR8, UR38, URZ ;  /* 0x0000002608347290 */ /* 0x000fe2000ff1e03f */
[----:B------:R-:W-:-:S02]  /*11b0*/  CS2R R60, SRZ ;  /* 0x00000000003c7805 */ /* 0x000fc4000001ff00 */
[----:B------:R-:W-:Y:S02]  /*11c0*/  CS2R R62, SRZ ;  /* 0x00000000003e7805 */ /* 0x000fe4000001ff00 */
[----:B------:R-:W-:Y:S01]  /*11d0*/  CS2R R64, SRZ ;  /* 0x0000000000407805 */ /* 0x000fe2000001ff00 */
[----:B------:R-:W-:Y:S01]  /*11e0*/  ULEA.HI.X.SX32 UR39, UR8, UR39, 0x1, UP0 ;  /* 0x0000002708277291 */ /* 0x000fe200080f0e3f */
[----:B------:R-:W-:Y:S02]  /*11f0*/  CS2R R66, SRZ ;  /* 0x0000000000427805 */ /* 0x000fe4000001ff00 */
[----:B------:R-:W-:Y:S02]  /*1200*/  CS2R R68, SRZ ;  /* 0x0000000000447805 */ /* 0x000fe4000001ff00 */
[----:B------:R-:W-:Y:S02]  /*1210*/  CS2R R70, SRZ ;  /* 0x0000000000467805 */ /* 0x000fe4000001ff00 */
[----:B------:R-:W-:-:S02]  /*1220*/  CS2R R72, SRZ ;  /* 0x0000000000487805 */ /* 0x000fc4000001ff00 */
[----:B------:R-:W-:Y:S02]  /*1230*/  CS2R R74, SRZ ;  /* 0x00000000004a7805 */ /* 0x000fe4000001ff00 */
[----:B------:R-:W-:Y:S02]  /*1240*/  CS2R R76, SRZ ;  /* 0x00000000004c7805 */ /* 0x000fe4000001ff00 */
        /* <DEDUP_REMOVED lines=8> */
[----:B------:R-:W-:Y:S01]  /*12d0*/  CS2R R30, SRZ ;  /* 0x00000000001e7805 */ /* 0x000fe2000001ff00 */
[----:B------:R-:W-:Y:S01]  /*12e0*/  IMAD.MOV.U32 R32, RZ, RZ, RZ ;  /* 0x000000ffff207224 */ /* 0x000fe200078e00ff */
[----:B------:R-:W-:Y:S06]  /*12f0*/  @P0 BRA `(.L_x_45) ;  /* 0x00000000002c0947 */ /* 0x000fec0003800000 */
[----:B-1-3--:R-:W1:Y:S01]  /*1300*/  S2R R3, SR_LANEID ;  /* 0x0000000000037919 */ /* 0x00ae620000000000 */
[----:B------:R-:W-:Y:S05]  /*1310*/  WARPSYNC.ALL ;  /* 0x0000000000007948 */ /* 0x000fea0003800000 */
[----:B-1----:R-:W-:-:S05]  /*1320*/  IMAD.SHL.U32 R6, R3, 0x4, RZ ;  /* 0x0000000403067824 */ /* 0x002fca00078e00ff */
[----:B------:R-:W1:Y:S01]  /*1330*/  LDS R3, [R6+UR36] ;  /* 0x0000002406037984 */ /* 0x000e620008000800 */
[----:B----4-:R-:W-:Y:S01]  /*1340*/  IADD3 R4, P3, R6, UR52, RZ ;  /* 0x0000003406047c10 */ /* 0x010fe2000ff7e0ff */
[----:B------:R-:W-:-:S04]  /*1350*/  UMOV UR38, UR52 ;  /* 0x0000003400267c82 */ /* 0x000fc80008000000 */
[----:B------:R-:W-:-:S05]  /*1360*/  IMAD.X R5, RZ, RZ, UR39, P3 ;  /* 0x00000027ff057e24 */ /* 0x000fca00098e06ff */
[----:B-1----:R1:W3:Y:S01]  /*1370*/  ATOMG.E.EXCH.STRONG.GPU PT, RZ, [R4], R3 ;  /* 0x0000000304ff73a8 */ /* 0x0022e200041ee100 */
[----:B------:R-:W-:-:S04]  /*1380*/  DEPBAR {5,4,3,2,1,0} ;  /* 0x0000003f0000791a */ /* 0x000fc80000000000 */
[----:B------:R1:W-:Y:S01]  /*1390*/  UTMACCTL.IV [UR38] ;  /* 0x00000000260079b9 */ /* 0x0003e20008000000 */
[----:B------:R-:W-:Y:S01]  /*13a0*/  NOP ;  /* 0x0000000000007918 */ /* 0x000fe20000000000 */
.L_x_45:
[----:B------:R-:W-:Y:S05]  /*13b0*/  @P0 BRA `(.L_x_46) ;  /* 0x00000000000c0947 */ /* 0x000fea0003800000 */
[----:B------:R0:W-:Y:S01]  /*13c0*/  UTMACMDFLUSH ;  /* 0x00000000000079b7 */ /* 0x0001e20000000000 */
[----:B------:R-:W-:Y:S05]  /*13d0*/  @P0 BRA `(.L_x_46) ;  /* 0x0000000000040947 */ /* 0x000fea0003800000 */
[----:B------:R-:W-:-:S04]  /*13e0*/  DEPBAR.LE SB0, 0x0 ;  /* 0x000080000000791a */ /* 0x000fc80000000000 */
.L_x_46:
[----:B------:R-:W-:Y:S05]  /*13f0*/  WARPSYNC.ALL ;  /* 0x0000000000007948 */ /* 0x000fea0003800000 */
[----:B---3--:R-:W-:Y:S01]  /*1400*/  BAR.SYNC.DEFER_BLOCKING 0x0 ;  /* 0x0000000000007b1d */ /* 0x008fe20000010000 */
[----:B------:R-:W-:Y:S01]  /*1410*/  USHF.L.U32 UR15, UR53, 0x6, URZ ;  /* 0x00000006350f7899 */ /* 0x000fe2000800063f */
[----:B------:R-:W-:Y:S01]  /*1420*/  IMAD.MOV.U32 R33, RZ, RZ, RZ ;  /* 0x000000ffff217224 */ /* 0x000fe200078e00ff */
[----:B------:R-:W-:Y:S02]  /*1430*/  CS2R R34, SRZ ;  /* 0x0000000000227805 */ /* 0x000fe4000001ff00 */
[----:B------:R-:W-:-:S02]  /*1440*/  CS2R R36, SRZ ;  /* 0x0000000000247805 */ /* 0x000fc4000001ff00 */
[----:B------:R-:W-:Y:S01]  /*1450*/  CS2R R38, SRZ ;  /* 0x0000000000267805 */ /* 0x000fe2000001ff00 */
[----:B------:R-:W-:Y:S01]  /*1460*/  VOTEU.ALL UP0, P2 ;  /* 0x00000000003f7886 */ /* 0x000fe20001000000 */
[----:B------:R-:W-:Y:S01]  /*1470*/  UMOV UR8, 0x1 ;  /* 0x0000000100087882 */ /* 0x000fe20000000000 */
[----:B------:R-:W-:Y:S01]  /*1480*/  VOTEU.ALL UP1, P2 ;  /* 0x00000000003f7886 */ /* 0x000fe20001020000 */
[----:B------:R-:W-:Y:S01]  /*1490*/  VOTEU.ALL UP2, P2 ;  /* 0x00000000003f7886 */ /* 0x000fe20001040000 */
[----:B------:R-:W-:Y:S01]  /*14a0*/  CS2R R40, SRZ ;  /* 0x0000000000287805 */ /* 0x000fe2000001ff00 */
[----:B------:R-:W-:-:S04]  /*14b0*/  @!UP0 UIADD3 UR10, -UR8, 0x100000, URZ ;  /* 0x00100000080a8890 */ /* 0x000fc8000fffe13f */
[----:B------:R-:W-:Y:S02]  /*14c0*/  @!UP0 USHF.L.U32 UR11, UR10, 0xb, URZ ;  /* 0x0000000b0a0b8899 */ /* 0x000fe4000800063f */
[----:B------:R-:W-:Y:S01]  /*14d0*/  @!UP0 USHF.L.U32 UR10, UR10, 0x1, URZ ;  /* 0x000000010a0a8899 */ /* 0x000fe2000800063f */
        /* <DEDUP_REMOVED lines=9> */
[----:B------:R-:W-:Y:S01]  /*1570*/  VOTEU.ALL UP0, P2 ;  /* 0x00000000003f7886 */ /* 0x000fe20001000000 */
[----:B------:R-:W-:Y:S02]  /*1580*/  CS2R R48, SRZ ;  /* 0x0000000000307805 */ /* 0x000fe4000001ff00 */
[----:B------:R-:W-:Y:S02]  /*1590*/  CS2R R50, SRZ ;  /* 0x0000000000327805 */ /* 0x000fe4000001ff00 */
[----:B------:R-:W-:Y:S02]  /*15a0*/  CS2R R52, SRZ ;  /* 0x0000000000347805 */ /* 0x000fe4000001ff00 */
[----:B------:R-:W-:Y:S01]  /*15b0*/  CS2R R54, SRZ ;  /* 0x0000000000367805 */ /* 0x000fe2000001ff00 */
[----:B------:R-:W3:Y:S02]  /*15c0*/  FENCE.VIEW.ASYNC.S ;  /* 0x00000000000073c6 */ /* 0x000ee40000000000 */
[----:B---3--:R3:W4:Y:S02]  /*15d0*/  @!UP0 SYNCS.EXCH.64 URZ, [UR36+0x3c000], UR10 ;  /* 0x03c0000a243f85b2 */ /* 0x0087240008000100 */
[----:B----4-:R-:W-:Y:S01]  /*15e0*/  BAR.SYNC.DEFER_BLOCKING 0x0 ;  /* 0x0000000000007b1d */ /* 0x010fe20000010000 */
[----:B---3--:R-:W-:-:S05]  /*15f0*/  USHF.L.U32 UR11, UR54, 0x8, URZ ;  /* 0x00000008360b7899 */ /* 0x008fca000800063f */
[----:B------:R3:W4:Y:S02]  /*1600*/  @!UP1 SYNCS.EXCH.64 URZ, [UR36+0x3c008], UR12 ;  /* 0x03c0080c243f95b2 */ /* 0x0007240008000100 */
[----:B----4-:R-:W-:Y:S06]  /*1610*/  BAR.SYNC.DEFER_BLOCKING 0x0 ;  /* 0x0000000000007b1d */ /* 0x010fec0000010000 */
[----:B------:R3:W4:Y:S01]  /*1620*/  @!UP2 SYNCS.EXCH.64 URZ, [UR36+0x3c010], UR8 ;  /* 0x03c01008243fa5b2 */ /* 0x0007220008000100 */
[----:B------:R-:W-:Y:S05]  /*1630*/  @!P1 BRA `(.L_x_47) ;  /* 0x0000000800209947 */ /* 0x000fea0003800000 */
[----:B-1----:R-:W-:Y:S02]  /*1640*/  SHF.R.U32.HI R3, RZ, 0x5, R0 ;  /* 0x00000005ff037819 */ /* 0x002fe40000011600 */
[----:B------:R-:W-:Y:S02]  /*1650*/  CS2R R56, SRZ ;  /* 0x0000000000387805 */ /* 0x000fe4000001ff00 */
[----:B------:R-:W-:Y:S02]  /*1660*/  CS2R R58, SRZ ;  /* 0x00000000003a7805 */ /* 0x000fe4000001ff00 */
[----:B------:R-:W-:Y:S02]  /*1670*/  CS2R R60, SRZ ;  /* 0x00000000003c7805 */ /* 0x000fe4000001ff00 */
[----:B------:R-:W-:Y:S02]  /*1680*/  R2UR UR56, R3 ;  /* 0x00000000033872ca */ /* 0x000fe400000e0000 */
        /* <DEDUP_REMOVED lines=28> */
[----:B------:R-:W-:Y:S01]  /*1850*/  CS2R R54, SRZ ;  /* 0x0000000000367805 */ /* 0x000fe2000001ff00 */
[----:B------:R-:W-:Y:S01]  /*1860*/  UMOV UR38, URZ ;  /* 0x0000003f00267c82 */ /* 0x000fe20008000000 */
[----:B------:R-:W-:-:S05]  /*1870*/  UMOV UR37, URZ ;  /* 0x0000003f00257c82 */ /* 0x000fca0008000000 */
.L_x_49:
[----:B----4-:R-:W-:Y:S01]  /*1880*/  BAR.SYNC.DEFER_BLOCKING 0x0 ;  /* 0x0000000000007b1d */ /* 0x010fe20000010000 */
[----:B------:R-:W-:Y:S01]  /*1890*/  ULEA UR22, UR38, UR36, 0x3 ;  /* 0x0000002426167291 */ /* 0x000fe2000f8e183f */
[----:B------:R-:W-:Y:S01]  /*18a0*/  @!P2 IMAD.MOV.U32 R3, RZ, RZ, 0x14000 ;  /* 0x00014000ff03a424 */ /* 0x000fe200078e00ff */
[----:B------:R-:W-:Y:S01]  /*18b0*/  ELECT P0, URZ, PT ;  /* 0x00000000003f782f */ /* 0x000fe20003800000 */
[----:B---3--:R-:W-:-:S03]  /*18c0*/  ULEA UR8, UR38, UR36, 0xe ;  /* 0x0000002426087291 */ /* 0x008fc6000f8e703f */
[----:B------:R-:W-:Y:S01]  /*18d0*/  ISETP.LT.U32.AND P0, PT, R2, 0x40, P0 ;  /* 0x000000400200780c */ /* 0x000fe20000701070 */
[----:B------:R-:W-:Y:S02]  /*18e0*/  ULEA UR20, UR38, UR36, 0x10 ;  /* 0x0000002426147291 */ /* 0x000fe4000f8e803f */
[----:B------:R-:W-:Y:S02]  /*18f0*/  ULOP3.LUT UR12, UR56, 0x1, URZ, 0xc0, !UPT ;  /* 0x00000001380c7892 */ /* 0x000fe4000f8ec03f */
[----:B------:R-:W-:Y:S02]  /*1900*/  UIADD3 UR21, UR8, 0x30000, URZ ;  /* 0x0003000008157890 */ /* 0x000fe4000fffe03f */
[----:B------:R-:W-:Y:S02]  /*1910*/  ULEA UR8, UR12, UR20, 0xf ;  /* 0x000000140c087291 */ /* 0x000fe4000f8e783f */
[----:B------:R-:W-:Y:S01]  /*1920*/  ULEA UR10, UR12, UR37, 0x6 ;  /* 0x000000250c0a7291 */ /* 0x000fe2000f8e303f */
[----:B------:R-:W-:-:S03]  /*1930*/  ELECT P1, URZ, PT ;  /* 0x00000000003f782f */ /* 0x000fc60003820000 */
[----:B------:R-:W-:Y:S01]  /*1940*/  VOTEU.ANY UP0, P0 ;  /* 0x00000000003f7886 */ /* 0x000fe20000000100 */
[----:B------:R-:W-:Y:S01]  /*1950*/  VOTEU.ANY UP2, P0 ;  /* 0x00000000003f7886 */ /* 0x000fe20000040100 */
[----:B------:R-:W-:Y:S01]  /*1960*/  ISETP.LT.U32.AND P1, PT, R2, 0x40, P1 ;  /* 0x000000400200780c */ /* 0x000fe20000f21070 */
[----:B------:R-:W-:Y:S01]  /*1970*/  ULEA UR12, UR12, UR21, 0xd ;  /* 0x000000150c0c7291 */ /* 0x000fe2000f8e683f */
[----:B------:R1:W-:Y:S01]  /*1980*/  @!P2 SYNCS.ARRIVE.TRANS64 RZ, [UR22+0x3c000], R3 ;  /* 0x03c00003ffffa9a7 */ /* 0x0003e20008000016 */
[----:B------:R3:W-:Y:S06]  /*1990*/  MEMBAR.ALL.CTA ;  /* 0x0000000000007992 */ /* 0x0007ec0000008000 */
[----:B---3--:R-:W3:Y:S01]  /*19a0*/  FENCE.VIEW.ASYNC.S ;  /* 0x00000000000073c6 */ /* 0x008ee20000000000 */
[----:B------:R-:W-:Y:S01]  /*19b0*/  @UP0 UIADD3 UR9, UR22, 0x3c000, URZ ;  /* 0x0003c00016090890 */ /* 0x000fe2000fffe03f */
[----:B------:R-:W-:Y:S01]  /*19c0*/  @UP0 UMOV UR16, UR4 ;  /* 0x0000000400100c82 */ /* 0x000fe20008000000 */
[----:B------:R-:W-:Y:S01]  /*19d0*/  @UP0 UMOV UR17, UR5 ;  /* 0x0000000500110c82 */ /* 0x000fe20008000000 */
[----:B------:R-:W-:Y:S01]  /*19e0*/  UMOV UR14, UR10 ;  /* 0x0000000a000e7c82 */ /* 0x000fe20008000000 */
[----:B-1----:R-:W-:Y:S01]  /*19f0*/  IMAD.U32 R3, RZ, RZ, UR55 ;  /* 0x00000037ff037e24 */ /* 0x002fe2000f8e00ff */
[----:B---3--:R-:W-:Y:S01]  /*1a00*/  VOTEU.ANY UP1, P1 ;  /* 0x00000000003f7886 */ /* 0x008fe20000820100 */
[----:B------:R-:W-:-:S03]  /*1a10*/  VOTEU.ANY UP3, P1 ;  /* 0x00000000003f7886 */ /* 0x000fc60000860100 */
[----:B------:R-:W-:Y:S01]  /*1a20*/  SHF.L.U32 R3, R3, 0x1f, RZ ;  /* 0x0000001f03037819 */ /* 0x000fe200000006ff */
[----:B------:R-:W-:Y:S01]  /*1a30*/  @UP1 UIADD3 UR13, UR22, 0x3c000, URZ ;  /* 0x0003c000160d1890 */ /* 0x000fe2000fffe03f */
[----:B------:R-:W-:Y:S01]  /*1a40*/  @UP1 UMOV UR18, UR6 ;  /* 0x0000000600121c82 */ /* 0x000fe20008000000 */
[----:B------:R-:W-:Y:S01]  /*1a50*/  @UP1 UMOV UR19, UR7 ;  /* 0x0000000700131c82 */ /* 0x000fe20008000000 */
[----:B------:R-:W-:Y:S06]  /*1a60*/  BAR.SYNC.DEFER_BLOCKING 0x0 ;  /* 0x0000000000007b1d */ /* 0x000fec0000010000 */
[----:B------:R1:W-:Y:S02]  /*1a70*/  @UP2 UTMALDG.2D [UR8], [UR16] ;  /* 0x00000008100025b4 */ /* 0x0003e40008008000 */
[----:B------:R-:W-:Y:S06]  /*1a80*/  BAR.SYNC.DEFER_BLOCKING 0x0 ;  /* 0x0000000000007b1d */ /* 0x000fec0000010000 */
[----:B------:R1:W-:Y:S02]  /*1a90*/  @UP3 UTMALDG.2D [UR12], [UR18] ;  /* 0x0000000c120035b4 */ /* 0x0003e40008008000 */
[----:B------:R-:W-:Y:S06]  /*1aa0*/  BAR.SYNC.DEFER_BLOCKING 0x0 ;  /* 0x0000000000007b1d */ /* 0x000fec0000010000 */
[----:B------:R-:W3:Y:S02]  /*1ab0*/  SYNCS.PHASECHK.TRANS64.TRYWAIT P0, [UR22+0x3c000], R3 ;  /* 0x03c00003ff0075a7 */ /* 0x000ee40008000156 */
[----:B-1-3--:R-:W-:Y:S05]  /*1ac0*/  @!P0 BRA `(.L_x_48) ;  /* 0x0000000800308947 */ /* 0x00afea0003800000 */
.L_x_50:
[----:B------:R-:W-:Y:S01]  /*1ad0*/  USHF.L.U32 UR8, UR56, 0x7, URZ ;  /* 0x0000000738087899 */ /* 0x000fe2000800063f */
[----:B------:R-:W-:Y:S02]  /*1ae0*/  WARPGROUP.DEPBAR.LE gsb0, 0x0 ;  /* 0x00008000000079c5 */ /* 0x000fe40000010000 */
[----:B------:R-:W-:Y:S01]  /*1af0*/  USHF.R.U32.HI UR50, URZ, 0x4, UR21 ;  /* 0x000000043f327899 */ /* 0x000fe20008011615 */
[----:B------:R-:W-:Y:S01]  /*1b00*/  WARPGROUP.ARRIVE ;  /* 0x00000000000079c5 */ /* 0x000fe20000000000 */
[----:B------:R-:W-:Y:S01]  /*1b10*/  ULOP3.LUT UR8, UR8, 0x200, URZ, 0xc0, !UPT ;  /* 0x0000020008087892 */ /* 0x000fe2000f8ec03f */
[----:B------:R-:W1:Y:S01]  /*1b20*/  LDC R3, c[0x0][0x230] ;  /* 0x00008c00ff037b82 */ /* 0x000e620000000800 */
[----:B------:R-:W-:Y:S02]  /*1b30*/  USGXT.U32 UR50, UR50, 0xe ;  /* 0x0000000e3232789a */ /* 0x000fe40008000000 */
[----:B------:R-:W-:Y:S01]  /*1b40*/  ULEA.HI UR8, UR20, UR8, URZ, 0x1c ;  /* 0x0000000814087291 */ /* 0x000fe2000f8fe03f */
[----:B------:R-:W-:Y:S01]  /*1b50*/  UMOV UR51, 0x40000040 ;  /* 0x4000004000337882 */ /* 0x000fe20000000000 */
[----:B------:R-:W-:-:S02]  /*1b60*/  UMOV UR49, 0x40000040 ;  /* 0x4000004000317882 */ /* 0x000fc40000000000 */
[----:B------:R-:W-:Y:S02]  /*1b70*/  ULOP3.LUT UR48, UR8, 0x3fff, URZ, 0xc0, !UPT ;  /* 0x00003fff08307892 */ /* 0x000fe4000f8ec03f */
[----:B------:R-:W-:Y:S02]  /*1b80*/  UIADD3 UR42, UP1, UR50, 0x2, URZ ;  /* 0x00000002322a7890 */ /* 0x000fe4000ff3e03f */
[----:B------:R-:W-:Y:S01]  /*1b90*/  UIADD3 UR40, UP0, UR48, 0x2, URZ ;  /* 0x0000000230287890 */ /* 0x000fe2000ff1e03f */
[----:B------:R-:W-:Y:S01]  /*1ba0*/  UMOV UR8, URZ ;  /* 0x0000003f00087c82 */ /* 0x000fe20008000000 */
[----:B------:R-:W-:Y:S02]  /*1bb0*/  UMOV UR9, URZ ;  /* 0x0000003f00097c82 */ /* 0x000fe40008000000 */
[----:B------:R-:W-:Y:S01]  /*1bc0*/  UIADD3.X UR41, UR8, 0x40000040, URZ, UP0, !UPT ;  /* 0x4000004008297890 */ /* 0x000fe200087fe43f */
[----:B------:R-:W-:Y:S01]  /*1bd0*/  HGMMA.64x64x16.F32.BF16 R56, gdesc[UR48], R56 ;  /* 0x00e00000303879f0 */ /* 0x000fe20008701838 */
[----:B------:R-:W-:-:S02]  /*1be0*/  UIADD3.X UR43, UR9, 0x40000040, URZ, UP1, !UPT ;  /* 0x40000040092b7890 */ /* 0x000fc40008ffe43f */
[----:B------:R-:W-:Y:S02]  /*1bf0*/  UIADD3.64 UR32, UR40, 0x2, URZ ;  /* 0x0000000228207897 */ /* 0x000fe4000fffe03f */
[----:B------:R-:W-:Y:S02]  /*1c00*/  UIADD3.64 UR34, UR42, 0x2, URZ ;  /* 0x000000022a227897 */ /* 0x000fe4000fffe03f */
[----:B------:R-:W-:Y:S02]  /*1c10*/  UIADD3.64 UR28, UR40, 0x4, URZ ;  /* 0x00000004281c7897 */ /* 0x000fe4000fffe03f */
[----:B------:R-:W-:Y:S02]  /*1c20*/  UIADD3.64 UR30, UR42, 0x4, URZ ;  /* 0x000000042a1e7897 */ /* 0x000fe4000fffe03f */
[----:B------:R-:W-:Y:S02]  /*1c30*/  UIADD3.64 UR24, UR40, 0x7fe, URZ ;  /* 0x000007fe28187897 */ /* 0x000fe4000fffe03f */
[----:B------:R-:W-:-:S02]  /*1c40*/  UIADD3.64 UR26, UR42, 0x1fe, URZ ;  /* 0x000001fe2a1a7897 */ /* 0x000fc4000fffe03f */
[----:B------:R-:W-:Y:S02]  /*1c50*/  UIADD3.64 UR20, UR40, 0x800, URZ ;  /* 0x0000080028147897 */ /* 0x000fe4000fffe03f */
[----:B------:R-:W-:Y:S02]  /*1c60*/  UIADD3.64 UR22, UR42, 0x200, URZ ;  /* 0x000002002a167897 */ /* 0x000fe4000fffe03f */
[----:B------:R-:W-:Y:S02]  /*1c70*/  UIADD3.64 UR16, UR40, 0x802, URZ ;  /* 0x0000080228107897 */ /* 0x000fe4000fffe03f */
[----:B------:R-:W-:Y:S02]  /*1c80*/  UIADD3.64 UR18, UR42, 0x202, URZ ;  /* 0x000002022a127897 */ /* 0x000fe4000fffe03f */
[----:B------:R-:W-:Y:S02]  /*1c90*/  UIADD3.64 UR44, UR40, 0x804, URZ ;  /* 0x00000804282c7897 */ /* 0x000fe4000fffe03f */
[----:B------:R-:W-:-:S02]  /*1ca0*/  UIADD3.64 UR46, UR42, 0x204, URZ ;  /* 0x000002042a2e7897 */ /* 0x000fc4000fffe03f */
[----:B------:R-:W-:Y:S02]  /*1cb0*/  UIADD3.64 UR48, UR40, 0x3fe, URZ ;  /* 0x000003fe28307897 */ /* 0x000fe4000fffe03f */
[----:B------:R-:W-:Y:S02]  /*1cc0*/  UIADD3 UR37, UR37, 0x80, URZ ;  /* 0x0000008025257890 */ /* 0x000fe4000fffe03f */
[----:B------:R-:W-:-:S04]  /*1cd0*/  UIADD3 UR38, UR38, 0x1, URZ ;  /* 0x0000000126267890 */ /* 0x000fc8000fffe03f */
[----:B-1----:R-:W-:Y:S01]  /*1ce0*/  ISETP.LE.AND P0, PT, R3, UR37, PT ;  /* 0x0000002503007c0c */ /* 0x002fe2000bf03270 */
[----:B------:R-:W-:-:S04]  /*1cf0*/  UISETP.NE.U32.AND UP0, UPT, UR38, 0x3, UPT ;  /* 0x000000032600788c */ /* 0x000fc8000bf05070 */
[----:B------:R-:W-:Y:S02]  /*1d00*/  USEL UR8, URZ, 0x1, UP0 ;  /* 0x000000013f087887 */ /* 0x000fe40008000000 */
[----:B------:R-:W-:Y:S02]  /*1d10*/  USEL UR38, UR38, URZ, UP0 ;  /* 0x0000003f26267287 */ /* 0x000fe40008000000 */
[----:B------:R-:W-:Y:S01]  /*1d20*/  ULOP3.LUT UR55, UR55, UR8, URZ, 0x3c, !UPT ;  /* 0x0000000837377292 */ /* 0x000fe2000f8e3c3f */
[----:B------:R-:W-:Y:S04]  /*1d30*/  HGMMA.64x64x16.F32.BF16 R56, gdesc[UR40], R56 ;  /* 0x00e00000283879f0 */ /* 0x000fe80008701838 */
[----:B------:R-:W-:Y:S01]  /*1d40*/  HGMMA.64x64x16.F32.BF16 R56, gdesc[UR32], R56 ;  /* 0x00e00000203879f0 */ /* 0x000fe20008701838 */
[----:B------:R-:W-:-:S03]  /*1d50*/  UIADD3.64 UR32, UR40, 0x402, URZ ;  /* 0x0000040228207897 */ /* 0x000fc6000fffe03f */
        /* <DEDUP_REMOVED lines=11> */
[----:B------:R-:W-:Y:S01]  /*1e10*/  UIADD3.64 UR48, UR40, 0x400, URZ ;  /* 0x0000040028307897 */ /* 0x000fe2000fffe03f */
[----:B------:R-:W-:Y:S01]  /*1e20*/  UMOV UR50, UR42 ;  /* 0x0000002a00327c82 */ /* 0x000fe20008000000 */
[----:B------:R-:W-:-:S07]  /*1e30*/  UMOV UR51, UR43 ;  /* 0x0000002b00337c82 */ /* 0x000fce0008000000 */
[----:B------:R-:W-:Y:S04]  /*1e40*/  HGMMA.64x64x16.F32.BF16 R24, gdesc[UR48], R24 ;  /* 0x00e00000301879f0 */ /* 0x000fe80008701818 */
[----:B------:R-:W-:Y:S04]  /*1e50*/  HGMMA.64x64x16.F32.BF16 R24, gdesc[UR32], R24 ;  /* 0x00e00000201879f0 */ /* 0x000fe80008701818 */
[----:B------:R-:W-:Y:S04]  /*1e60*/  HGMMA.64x64x16.F32.BF16 R24, gdesc[UR28], R24 ;  /* 0x00e000001c1879f0 */ /* 0x000fe80008701818 */
[----:B------:R-:W-:Y:S04]  /*1e70*/  HGMMA.64x64x16.F32.BF16 R24, gdesc[UR24], R24 ;  /* 0x00e00000181879f0 */ /* 0x000fe80008701818 */
[----:B------:R-:W-:Y:S04]  /*1e80*/  HGMMA.64x64x16.F32.BF16 R24, gdesc[UR20], R24 ;  /* 0x00e00000141879f0 */ /* 0x000fe80008701818 */
[----:B------:R-:W-:Y:S04]  /*1e90*/  HGMMA.64x64x16.F32.BF16 R24, gdesc[UR16], R24 ;  /* 0x00e00000101879f0 */ /* 0x000fe80008701818 */
[----:B------:R-:W-:Y:S01]  /*1ea0*/  HGMMA.64x64x16.F32.BF16 R24, gdesc[UR44], R24, gsb0 ;  /* 0x00e000002c1879f0 */ /* 0x000fe20008001818 */
[----:B------:R-:W-:Y:S05]  /*1eb0*/  @!P0 BRA `(.L_x_49) ;  /* 0xfffffff800708947 */ /* 0x000fea000383ffff */
.L_x_47:
[----:B------:R-:W-:Y:S02]  /*1ec0*/  WARPGROUP.DEPBAR.LE gsb0, 0x0 ;  /* 0x00008000000079c5 */ /* 0x000fe40000010000 */
[----:B----4-:R-:W-:Y:S01]  /*1ed0*/  BAR.SYNC.DEFER_BLOCKING 0x0 ;  /* 0x0000000000007b1d */ /* 0x010fe20000010000 */
[C---:B-1----:R-:W-:Y:S01]  /*1ee0*/  IMAD.SHL.U32 R3, R0.reuse, 0x80, RZ ;  /* 0x0000008000037824 */ /* 0x042fe200078e00ff */
[----:B------:R-:W-:Y:S01]  /*1ef0*/  ELECT P0, URZ, PT ;  /* 0x00000000003f782f */ /* 0x000fe20003800000 */
[----:B------:R-:W-:Y:S01]  /*1f00*/  IMAD.SHL.U32 R4, R0, 0x10, RZ ;  /* 0x0000001000047824 */ /* 0x000fe200078e00ff */
[----:B------:R-:W-:Y:S02]  /*1f10*/  F2FP.BF16.F32.PACK_AB R56, R57, R56 ;  /* 0x000000383938723e */ /* 0x000fe400000010ff */
[----:B------:R-:W-:Y:S01]  /*1f20*/  LOP3.LUT R3, R3, 0x780, RZ, 0xc0, !PT ;  /* 0x0000078003037812 */ /* 0x000fe200078ec0ff */
[----:B------:R-:W-:Y:S01]  /*1f30*/  UMOV UR37, UR15 ;  /* 0x0000000f00257c82 */ /* 0x000fe20008000000 */
[----:B------:R-:W-:Y:S01]  /*1f40*/  F2FP.BF16.F32.PACK_AB R57, R59, R58 ;  /* 0x0000003a3b39723e */ /* 0x000fe200000010ff */
[----:B------:R-:W-:Y:S01]  /*1f50*/  UMOV UR38, UR11 ;  /* 0x0000000b00267c82 */ /* 0x000fe20008000000 */
[----:B------:R-:W-:-:S02]  /*1f60*/  LOP3.LUT R3, R3, 0x70, R4, 0xf8, !PT ;  /* 0x0000007003037812 */ /* 0x000fc400078ef804 */
[----:B------:R-:W-:Y:S02]  /*1f70*/  F2FP.BF16.F32.PACK_AB R24, R25, R24 ;  /* 0x000000181918723e */ /* 0x000fe400000010ff */
[----:B------:R-:W-:Y:S01]  /*1f80*/  LOP3.LUT R3, R3, 0x10, R0, 0x78, !PT ;  /* 0x0000001003037812 */ /* 0x000fe200078e7800 */
[----:B------:R-:W-:Y:S01]  /*1f90*/  IMAD.SHL.U32 R0, R0, 0x40, RZ ;  /* 0x0000004000007824 */ /* 0x000fe200078e00ff */
[----:B------:R-:W-:Y:S02]  /*1fa0*/  ISETP.LT.U32.AND P0, PT, R2, 0x20, P0 ;  /* 0x000000200200780c */ /* 0x000fe40000701070 */
[----:B------:R-:W-:Y:S02]  /*1fb0*/  F2FP.BF16.F32.PACK_AB R58, R61, R60 ;  /* 0x0000003c3d3a723e */ /* 0x000fe400000010ff */
[----:B------:R-:W-:Y:S02]  /*1fc0*/  LOP3.LUT R0, R3, 0x3800, R0, 0xf8, !PT ;  /* 0x0000380003007812 */ /* 0x000fe400078ef800 */
[----:B------:R-:W-:Y:S01]  /*1fd0*/  F2FP.BF16.F32.PACK_AB R59, R63, R62 ;  /* 0x0000003e3f3b723e */ /* 0x000fe200000010ff */
[----:B------:R-:W1:Y:S02]  /*1fe0*/  @!P2 SYNCS.CCTL.IV [UR36+0x3c000] ;  /* 0x03c00000ff00a9b1 */ /* 0x000e640008000024 */
[----:B-1----:R-:W-:Y:S01]  /*1ff0*/  BAR.SYNC.DEFER_BLOCKING 0x0 ;  /* 0x0000000000007b1d */ /* 0x002fe20000010000 */
[C---:B------:R-:W-:Y:S01]  /*2000*/  LOP3.LUT R3, R0.reuse, 0x20, RZ, 0x3c, !PT ;  /* 0x0000002000037812 */ /* 0x040fe200078e3cff */
[C---:B------:R-:W-:Y:S01]  /*2010*/  VIADD R2, R0.reuse, UR36 ;  /* 0x0000002400027c36 */ /* 0x040fe20008000000 */
[----:B------:R-:W-:-:S02]  /*2020*/  LOP3.LUT R4, R0, 0x40, RZ, 0x3c, !PT ;  /* 0x0000004000047812 */ /* 0x000fc400078e3cff */
[----:B------:R-:W-:Y:S01]  /*2030*/  F2FP.BF16.F32.PACK_AB R64, R65, R64 ;  /* 0x000000404140723e */ /* 0x000fe200000010ff */
[----:B------:R-:W-:Y:S01]  /*2040*/  VIADD R3, R3, UR36 ;  /* 0x0000002403037c36 */ /* 0x000fe20008000000 */
[----:B------:R-:W-:Y:S01]  /*2050*/  F2FP.BF16.F32.PACK_AB R25, R27, R26 ;  /* 0x0000001a1b19723e */ /* 0x000fe200000010ff */
[----:B------:R-:W-:Y:S01]  /*2060*/  VIADD R4, R4, UR36 ;  /* 0x0000002404047c36 */ /* 0x000fe20008000000 */
[----:B------:R-:W-:Y:S01]  /*2070*/  F2FP.BF16.F32.PACK_AB R65, R67, R66 ;  /* 0x000000424341723e */ /* 0x000fe200000010ff */
[----:B------:R-:W-:Y:S01]  /*2080*/  VOTEU.ANY UP0, P0 ;  /* 0x00000000003f7886 */ /* 0x000fe20000000100 */
[----:B------:R-:W-:Y:S01]  /*2090*/  F2FP.BF16.F32.PACK_AB R26, R29, R28 ;  /* 0x0000001c1d1a723e */ /* 0x000fe200000010ff */
[----:B------:R-:W-:Y:S01]  /*20a0*/  VOTEU.ANY UP1, P0 ;  /* 0x00000000003f7886 */ /* 0x000fe20000020100 */
[----:B------:R-:W-:Y:S02]  /*20b0*/  F2FP.BF16.F32.PACK_AB R27, R31, R30 ;  /* 0x0000001e1f1b723e */ /* 0x000fe400000010ff */
[----:B------:R-:W-:Y:S01]  /*20c0*/  F2FP.BF16.F32.PACK_AB R32, R33, R32 ;  /* 0x000000202120723e */ /* 0x000fe200000010ff */
[----:B---3--:R-:W-:Y:S01]  /*20d0*/  @UP0 UMOV UR8, UR52 ;  /* 0x0000003400080c82 */ /* 0x008fe20008000000 */
[----:B------:R-:W-:Y:S01]  /*20e0*/  LOP3.LUT R0, R0, 0x60, RZ, 0x3c, !PT ;  /* 0x0000006000007812 */ /* 0x000fe200078e3cff */
[----:B------:R-:W-:Y:S01]  /*20f0*/  @UP0 UMOV UR9, UR39 ;  /* 0x0000002700090c82 */ /* 0x000fe20008000000 */
[----:B------:R-:W-:-:S02]  /*2100*/  F2FP.BF16.F32.PACK_AB R66, R69, R68 ;  /* 0x000000444542723e */ /* 0x000fc400000010ff */
[----:B------:R-:W-:Y:S01]  /*2110*/  F2FP.BF16.F32.PACK_AB R67, R71, R70 ;  /* 0x000000464743723e */ /* 0x000fe200000010ff */
[----:B------:R-:W-:Y:S01]  /*2120*/  VIADD R0, R0, UR36 ;  /* 0x0000002400007c36 */ /* 0x000fe20008000000 */
[----:B------:R-:W-:Y:S01]  /*2130*/  F2FP.BF16.F32.PACK_AB R72, R73, R72 ;  /* 0x000000484948723e */ /* 0x000fe200000010ff */
[----:B------:R-:W1:Y:S02]  /*2140*/  @!P2 SYNCS.CCTL.IV [UR36+0x3c008] ;  /* 0x03c00800ff00a9b1 */ /* 0x000e640008000024 */
[----:B-1----:R-:W-:Y:S01]  /*2150*/  BAR.SYNC.DEFER_BLOCKING 0x0 ;  /* 0x0000000000007b1d */ /* 0x002fe20000010000 */
[----:B------:R-:W-:Y:S02]  /*2160*/  F2FP.BF16.F32.PACK_AB R33, R35, R34 ;  /* 0x000000222321723e */ /* 0x000fe400000010ff */
[----:B------:R-:W-:Y:S02]  /*2170*/  F2FP.BF16.F32.PACK_AB R73, R75, R74 ;  /* 0x0000004a4b49723e */ /* 0x000fe400000010ff */
[----:B------:R-:W-:-:S02]  /*2180*/  F2FP.BF16.F32.PACK_AB R34, R37, R36 ;  /* 0x000000242522723e */ /* 0x000fc400000010ff */
[----:B------:R-:W-:Y:S02]  /*2190*/  F2FP.BF16.F32.PACK_AB R35, R39, R38 ;  /* 0x000000262723723e */ /* 0x000fe400000010ff */
[----:B------:R-:W-:Y:S02]  /*21a0*/  F2FP.BF16.F32.PACK_AB R40, R41, R40 ;  /* 0x000000282928723e */ /* 0x000fe400000010ff */
[----:B------:R-:W-:Y:S02]  /*21b0*/  F2FP.BF16.F32.PACK_AB R74, R77, R76 ;  /* 0x0000004c4d4a723e */ /* 0x000fe400000010ff */
[----:B------:R-:W-:Y:S02]  /*21c0*/  F2FP.BF16.F32.PACK_AB R75, R79, R78 ;  /* 0x0000004e4f4b723e */ /* 0x000fe400000010ff */
[----:B------:R-:W-:Y:S02]  /*21d0*/  F2FP.BF16.F32.PACK_AB R80, R81, R80 ;  /* 0x000000505150723e */ /* 0x000fe400000010ff */
[----:B------:R-:W-:-:S02]  /*21e0*/  F2FP.BF16.F32.PACK_AB R41, R43, R42 ;  /* 0x0000002a2b29723e */ /* 0x000fc400000010ff */
[----:B------:R-:W-:Y:S02]  /*21f0*/  F2FP.BF16.F32.PACK_AB R81, R83, R82 ;  /* 0x000000525351723e */ /* 0x000fe400000010ff */
[----:B------:R-:W-:Y:S02]  /*2200*/  F2FP.BF16.F32.PACK_AB R42, R45, R44 ;  /* 0x0000002c2d2a723e */ /* 0x000fe400000010ff */
[----:B------:R-:W-:Y:S01]  /*2210*/  F2FP.BF16.F32.PACK_AB R43, R47, R46 ;  /* 0x0000002e2f2b723e */ /* 0x000fe200000010ff */
[----:B------:R-:W1:Y:S01]  /*2220*/  @!P2 SYNCS.CCTL.IV [UR36+0x3c010] ;  /* 0x03c01000ff00a9b1 */ /* 0x000e620008000024 */
[----:B------:R-:W-:Y:S01]  /*2230*/  F2FP.BF16.F32.PACK_AB R48, R49, R48 ;  /* 0x000000303130723e */ /* 0x000fe200000010ff */
[----:B-1----:R-:W-:Y:S01]  /*2240*/  STSM.16.M88.4 [R2], R56 ;  /* 0x0000003802007844 */ /* 0x002fe20000000200 */
[----:B------:R-:W-:Y:S02]  /*2250*/  F2FP.BF16.F32.PACK_AB R82, R85, R84 ;  /* 0x000000545552723e */ /* 0x000fe400000010ff */
[----:B------:R-:W-:Y:S01]  /*2260*/  F2FP.BF16.F32.PACK_AB R83, R87, R86 ;  /* 0x000000565753723e */ /* 0x000fe200000010ff */
[----:B------:R-:W-:Y:S01]  /*2270*/  STSM.16.M88.4 [R2+0x4000], R24 ;  /* 0x0040001802007844 */ /* 0x000fe20000000200 */
[----:B------:R-:W-:-:S02]  /*2280*/  F2FP.BF16.F32.PACK_AB R49, R51, R50 ;  /* 0x000000323331723e */ /* 0x000fc400000010ff */
[----:B------:R-:W-:Y:S01]  /*2290*/  F2FP.BF16.F32.PACK_AB R50, R53, R52 ;  /* 0x000000343532723e */ /* 0x000fe200000010ff */
[----:B------:R-:W-:Y:S01]  /*22a0*/  STSM.16.M88.4 [R3], R64 ;  /* 0x0000004003007844 */ /* 0x000fe20000000200 */
[----:B------:R-:W-:-:S03]  /*22b0*/  F2FP.BF16.F32.PACK_AB R51, R55, R54 ;  /* 0x000000363733723e */ /* 0x000fc600000010ff */
[----:B------:R-:W-:Y:S04]  /*22c0*/  STSM.16.M88.4 [R3+0x4000], R32 ;  /* 0x0040002003007844 */ /* 0x000fe80000000200 */
[----:B------:R-:W-:Y:S04]  /*22d0*/  STSM.16.M88.4 [R4], R72 ;  /* 0x0000004804007844 */ /* 0x000fe80000000200 */
[----:B------:R-:W-:Y:S04]  /*22e0*/  STSM.16.M88.4 [R4+0x4000], R40 ;  /* 0x0040002804007844 */ /* 0x000fe80000000200 */
[----:B------:R-:W-:Y:S04]  /*22f0*/  STSM.16.M88.4 [R0], R80 ;  /* 0x0000005000007844 */ /* 0x000fe80000000200 */
[----:B------:R-:W-:Y:S01]  /*2300*/  STSM.16.M88.4 [R0+0x4000], R48 ;  /* 0x0040003000007844 */ /* 0x000fe20000000200 */
[----:B------:R1:W-:Y:S06]  /*2310*/  MEMBAR.ALL.CTA ;  /* 0x0000000000007992 */ /* 0x0003ec0000008000 */
[----:B-1----:R-:W1:Y:S02]  /*2320*/  FENCE.VIEW.ASYNC.S ;  /* 0x00000000000073c6 */ /* 0x002e640000000000 */
[----:B-1----:R-:W-:Y:S06]  /*2330*/  BAR.SYNC.DEFER_BLOCKING 0x0 ;  /* 0x0000000000007b1d */ /* 0x002fec0000010000 */
[----:B------:R1:W-:Y:S01]  /*2340*/  @UP1 UTMASTG.2D [UR36], [UR8] ;  /* 0x00000024080013b5 */ /* 0x0003e20008008000 */
[----:B------:R0:W-:Y:S01]  /*2350*/  UTMACMDFLUSH ;  /* 0x00000000000079b7 */ /* 0x0001e20000000000 */
[----:B------:R-:W-:-:S04]  /*2360*/  DEPBAR.LE SB0, 0x0 ;  /* 0x000080000000791a */ /* 0x000fc80000000000 */
[----:B------:R-:W-:Y:S06]  /*2370*/  BAR.SYNC.DEFER_BLOCKING 0x0 ;  /* 0x0000000000007b1d */ /* 0x000fec0000010000 */
[----:B-1----:R-:W-:Y:S05]  /*2380*/  EXIT ;  /* 0x000000000000794d */ /* 0x002fea0003800000 */
.L_x_48:
[----:B------:R-:W1:Y:S02]  /*2390*/  SYNCS.PHASECHK.TRANS64.TRYWAIT P0, [UR22+0x3c000], R3 ;  /* 0x03c00003ff0075a7 */ /* 0x000e640008000156 */
[----:B-1----:R-:W-:Y:S05]  /*23a0*/  @!P0 BRA `(.L_x_48) ;  /* 0xfffffffc00f88947 */ /* 0x002fea000383ffff */
[----:B------:R-:W-:Y:S05]  /*23b0*/  BRA `(.L_x_50) ;  /* 0xfffffff400c47947 */ /* 0x000fea000383ffff */
.L_x_51:
[----:B------:R-:W-:-:S00]  /*23c0*/  BRA `(.L_x_51) ;  /* 0xfffffffc00fc7947 */ /* 0x000fc0000383ffff */
[----:B------:R-:W-:-:S00]  /*23d0*/  NOP ;  /* 0x0000000000007918 */ /* 0x000fc00000000000 */
        /* <DEDUP_REMOVED lines=10> */
.L_x_52:


//--------------------- .nv.shared.gluon_wgmma    --------------------------
	.section	.nv.shared.gluon_wgmma,"aw",@nobits
	.sectionflags	@""
	.align	16
	.zero		1024


//--------------------- .nv.shared.reserved.0     --------------------------
	.section	.nv.shared.reserved.0,"aw",@nobits
	.weak		__nv_reservedSMEM_offset_0_alias
	.size		__nv_reservedSMEM_offset_0_alias, 0, 0
	.other		__nv_reservedSMEM_offset_0_alias,@"STO_CUDA_RESERVED_SHARED STV_DEFAULT"
__nv_reservedSMEM_offset_0_alias:
	.zero		0


//--------------------- .nv.constant0.gluon_wgmma --------------------------
	.section	.nv.constant0.gluon_wgmma,"a",@progbits
	.sectionflags	@""
	.align	4
.nv.constant0.gluon_wgmma:
	.zero		608


//--------------------- SYMBOLS --------------------------

	.type		.nv.reservedSmem.offset0,@object
	.size		.nv.reservedSmem.offset0,0x4
